	.target	sm_90a

	.elftype	@"ET_EXEC"


//--------------------- .note.nv.tkinfo           --------------------------
	.section	.note.nv.tkinfo,"",@"SHT_NOTE"
	.sectionflags	@"SHF_NOTE_NV_TKINFO"
	.tkinfo
        /*0018*/ 	.word	0x00000002
        /*0030*/ 	.string	""
        /*0030*/ 	.string	"ptxas"
        /*0030*/ 	.string	"Cuda compilation tools, release 13.0, V13.0.88"
        /*0030*/ 	.string	"Build cuda_13.0.r13.0/compiler.36424714_0"
        /*0030*/ 	.string	"-arch sm_90a -m 64 "



//--------------------- .note.nv.cuinfo           --------------------------
	.section	.note.nv.cuinfo,"",@"SHT_NOTE"
	.sectionflags	@"SHF_NOTE_NV_CUINFO"
        /*0018*/ 	.short	0x0002
        /*001a*/ 	.short	0x005a
        /*001c*/ 	.short	0x0082
	.zero		2


//--------------------- .nv.info                  --------------------------
	.section	.nv.info,"",@"SHT_CUDA_INFO"
	.align	4


	//----- nvinfo : EIATTR_REGCOUNT
	.align		4
        /*0000*/ 	.byte	0x04, 0x2f
        /*0002*/ 	.short	(.L_10 - .L_9)
	.align		4
.L_9:
        /*0004*/ 	.word	index@(_Z4copyIN7cutlass9transform11threadblock22PredicatedTileIteratorINS0_16PitchLinearShapeILi64ELi4EEEiNS0_6layout11PitchLinearELi1ENS1_30PitchLinearStripminedThreadMapIS5_Li32ELi1EEELi1ELb0ENS6_9NoPermuteEEEEvNT_6ParamsEPNSC_7ElementESD_SF_NS0_5CoordILi2EilEE)
        /*0008*/ 	.word	0x00000022


	//----- nvinfo : EIATTR_FRAME_SIZE
	.align		4
.L_10:
        /*000c*/ 	.byte	0x04, 0x11
        /*000e*/ 	.short	(.L_12 - .L_11)
	.align		4
.L_11:
        /*0010*/ 	.word	index@(_Z4copyIN7cutlass9transform11threadblock22PredicatedTileIteratorINS0_16PitchLinearShapeILi64ELi4EEEiNS0_6layout11PitchLinearELi1ENS1_30PitchLinearStripminedThreadMapIS5_Li32ELi1EEELi1ELb0ENS6_9NoPermuteEEEEvNT_6ParamsEPNSC_7ElementESD_SF_NS0_5CoordILi2EilEE)
        /*0014*/ 	.word	0x00000070


	//----- nvinfo : EIATTR_MIN_STACK_SIZE
	.align		4
.L_12:
        /*0018*/ 	.byte	0x04, 0x12
        /*001a*/ 	.short	(.L_14 - .L_13)
	.align		4
.L_13:
        /*001c*/ 	.word	index@(_Z4copyIN7cutlass9transform11threadblock22PredicatedTileIteratorINS0_16PitchLinearShapeILi64ELi4EEEiNS0_6layout11PitchLinearELi1ENS1_30PitchLinearStripminedThreadMapIS5_Li32ELi1EEELi1ELb0ENS6_9NoPermuteEEEEvNT_6ParamsEPNSC_7ElementESD_SF_NS0_5CoordILi2EilEE)
        /*0020*/ 	.word	0x00000070
.L_14:


//--------------------- .nv.compat                --------------------------
	.section	.nv.compat,"",@"SHT_CUDA_COMPAT_INFO"
	.align	4
        /*0000*/ 	.byte	0x02, 0x09, 0x01, 0x00, 0x02, 0x02, 0x01, 0x00, 0x02, 0x05, 0x05, 0x00, 0x03, 0x07, 0x01, 0x01
        /*0010*/ 	.byte	0x02, 0x03, 0x00, 0x00, 0x02, 0x06, 0x01, 0x00, 0x04, 0x0b, 0x08, 0x00, 0x00, 0x00, 0x00, 0x00
        /*0020*/ 	.byte	0x00, 0x00, 0x00, 0x00


//--------------------- .nv.info._Z4copyIN7cutlass9transform11threadblock22PredicatedTileIteratorINS0_16PitchLinearShapeILi64ELi4EEEiNS0_6layout11PitchLinearELi1ENS1_30PitchLinearStripminedThreadMapIS5_Li32ELi1EEELi1ELb0ENS6_9NoPermuteEEEEvNT_6ParamsEPNSC_7ElementESD_SF_NS0_5CoordILi2EilEE --------------------------
	.section	.nv.info._Z4copyIN7cutlass9transform11threadblock22PredicatedTileIteratorINS0_16PitchLinearShapeILi64ELi4EEEiNS0_6layout11PitchLinearELi1ENS1_30PitchLinearStripminedThreadMapIS5_Li32ELi1EEELi1ELb0ENS6_9NoPermuteEEEEvNT_6ParamsEPNSC_7ElementESD_SF_NS0_5CoordILi2EilEE,"",@"SHT_CUDA_INFO"
	.sectionflags	@""
	.align	4


	//----- nvinfo : EIATTR_CUDA_API_VERSION
	.align		4
        /*0000*/ 	.byte	0x04, 0x37
        /*0002*/ 	.short	(.L_16 - .L_15)
.L_15:
        /*0004*/ 	.word	0x00000082


	//----- nvinfo : EIATTR_KPARAM_INFO
	.align		4
.L_16:
        /*0008*/ 	.byte	0x04, 0x17
        /*000a*/ 	.short	(.L_18 - .L_17)
.L_17:
        /*000c*/ 	.word	0x00000000
        /*0010*/ 	.short	0x0004
        /*0012*/ 	.short	0x0050
        /*0014*/ 	.byte	0x00, 0xf0, 0x21, 0x00


	//----- nvinfo : EIATTR_KPARAM_INFO
	.align		4
.L_18:
        /*0018*/ 	.byte	0x04, 0x17
        /*001a*/ 	.short	(.L_20 - .L_19)
.L_19:
        /*001c*/ 	.word	0x00000000
        /*0020*/ 	.short	0x0003
        /*0022*/ 	.short	0x0048
        /*0024*/ 	.byte	0x00, 0xf0, 0x21, 0x00


	//----- nvinfo : EIATTR_KPARAM_INFO
	.align		4
.L_20:
        /*0028*/ 	.byte	0x04, 0x17
        /*002a*/ 	.short	(.L_22 - .L_21)
.L_21:
        /*002c*/ 	.word	0x00000000
        /*0030*/ 	.short	0x0002
        /*0032*/ 	.short	0x0028
        /*0034*/ 	.byte	0x00, 0xf0, 0x81, 0x00


	//----- nvinfo : EIATTR_KPARAM_INFO
	.align		4
.L_22:
        /*0038*/ 	.byte	0x04, 0x17
        /*003a*/ 	.short	(.L_24 - .L_23)
.L_23:
        /*003c*/ 	.word	0x00000000
        /*0040*/ 	.short	0x0001
        /*0042*/ 	.short	0x0020
        /*0044*/ 	.byte	0x00, 0xf0, 0x21, 0x00


	//----- nvinfo : EIATTR_KPARAM_INFO
	.align		4
.L_24:
        /*0048*/ 	.byte	0x04, 0x17
        /*004a*/ 	.short	(.L_26 - .L_25)
.L_25:
        /*004c*/ 	.word	0x00000000
        /*0050*/ 	.short	0x0000
        /*0052*/ 	.short	0x0000
        /*0054*/ 	.byte	0x00, 0xf0, 0x81, 0x00


	//----- nvinfo : EIATTR_SPARSE_MMA_MASK
	.align		4
.L_26:
        /*0058*/ 	.byte	0x03, 0x50
        /*005a*/ 	.short	0x0000


	//----- nvinfo : EIATTR_MAXREG_COUNT
	.align		4
        /*005c*/ 	.byte	0x03, 0x1b
        /*005e*/ 	.short	0x00ff


	//----- nvinfo : EIATTR_MERCURY_ISA_VERSION
	.align		4
        /*0060*/ 	.byte	0x03, 0x5f
        /*0062*/ 	.short	0x0101


	//----- nvinfo : EIATTR_EXIT_INSTR_OFFSETS
	.align		4
        /*0064*/ 	.byte	0x04, 0x1c
        /*0066*/ 	.short	(.L_28 - .L_27)


	//   ....[0]....
.L_27:
        /*0068*/ 	.word	0x00001040


	//   ....[1]....
        /*006c*/ 	.word	0x000031c0


	//----- nvinfo : EIATTR_CRS_STACK_SIZE
	.align		4
.L_28:
        /*0070*/ 	.byte	0x04, 0x1e
        /*0072*/ 	.short	(.L_30 - .L_29)
.L_29:
        /*0074*/ 	.word	0x00000000


	//----- nvinfo : EIATTR_CBANK_PARAM_SIZE
	.align		4
.L_30:
        /*0078*/ 	.byte	0x03, 0x19
        /*007a*/ 	.short	0x0058


	//----- nvinfo : EIATTR_PARAM_CBANK
	.align		4
        /*007c*/ 	.byte	0x04, 0x0a
        /*007e*/ 	.short	(.L_32 - .L_31)
	.align		4
.L_31:
        /*0080*/ 	.word	index@(.nv.constant0._Z4copyIN7cutlass9transform11threadblock22PredicatedTileIteratorINS0_16PitchLinearShapeILi64ELi4EEEiNS0_6layout11PitchLinearELi1ENS1_30PitchLinearStripminedThreadMapIS5_Li32ELi1EEELi1ELb0ENS6_9NoPermuteEEEEvNT_6ParamsEPNSC_7ElementESD_SF_NS0_5CoordILi2EilEE)
        /*0084*/ 	.short	0x0210
        /*0086*/ 	.short	0x0058


	//----- nvinfo : EIATTR_SW_WAR
	.align		4
.L_32:
        /*0088*/ 	.byte	0x04, 0x36
        /*008a*/ 	.short	(.L_34 - .L_33)
.L_33:
        /*008c*/ 	.word	0x00000008
.L_34:


//--------------------- .nv.callgraph             --------------------------
	.section	.nv.callgraph,"",@"SHT_CUDA_CALLGRAPH"
	.align	4
	.sectionentsize	8
	.align		4
        /*0000*/ 	.word	0x00000000
	.align		4
        /*0004*/ 	.word	0xffffffff
	.align		4
        /*0008*/ 	.word	0x00000000
	.align		4
        /*000c*/ 	.word	0xfffffffe
	.align		4
        /*0010*/ 	.word	0x00000000
	.align		4
        /*0014*/ 	.word	0xfffffffd
	.align		4
        /*0018*/ 	.word	0x00000000
	.align		4
        /*001c*/ 	.word	0xfffffffc


//--------------------- .nv.constant4             --------------------------
	.section	.nv.constant4,"a",@progbits
	.align	8
	.align		8
.nv.constant4:
        /*0000*/ 	.dword	_ZN34_INTERNAL_dbe8f699_4_k_cu_d0a07fa94cuda3std3__45__cpo5beginE
	.align		8
        /*0008*/ 	.dword	_ZN34_INTERNAL_dbe8f699_4_k_cu_d0a07fa94cuda3std3__45__cpo3endE
	.align		8
        /*0010*/ 	.dword	_ZN34_INTERNAL_dbe8f699_4_k_cu_d0a07fa94cuda3std3__45__cpo6cbeginE
	.align		8
        /*0018*/ 	.dword	_ZN34_INTERNAL_dbe8f699_4_k_cu_d0a07fa94cuda3std3__45__cpo4cendE
	.align		8
        /*0020*/ 	.dword	_ZN34_INTERNAL_dbe8f699_4_k_cu_d0a07fa94cuda3std3__436_GLOBAL__N__dbe8f699_4_k_cu_d0a07fa96ignoreE
	.align		8
        /*0028*/ 	.dword	_ZN34_INTERNAL_dbe8f699_4_k_cu_d0a07fa94cuda3std3__419piecewise_constructE
	.align		8
        /*0030*/ 	.dword	_ZN34_INTERNAL_dbe8f699_4_k_cu_d0a07fa94cuda3std3__48in_placeE
	.align		8
        /*0038*/ 	.dword	_ZN34_INTERNAL_dbe8f699_4_k_cu_d0a07fa94cuda3std6ranges3__45__cpo4swapE
	.align		8
        /*0040*/ 	.dword	_ZN34_INTERNAL_dbe8f699_4_k_cu_d0a07fa94cuda3std6ranges3__45__cpo9iter_moveE


//--------------------- .text._Z4copyIN7cutlass9transform11threadblock22PredicatedTileIteratorINS0_16PitchLinearShapeILi64ELi4EEEiNS0_6layout11PitchLinearELi1ENS1_30PitchLinearStripminedThreadMapIS5_Li32ELi1EEELi1ELb0ENS6_9NoPermuteEEEEvNT_6ParamsEPNSC_7ElementESD_SF_NS0_5CoordILi2EilEE --------------------------
	.section	.text._Z4copyIN7cutlass9transform11threadblock22PredicatedTileIteratorINS0_16PitchLinearShapeILi64ELi4EEEiNS0_6layout11PitchLinearELi1ENS1_30PitchLinearStripminedThreadMapIS5_Li32ELi1EEELi1ELb0ENS6_9NoPermuteEEEEvNT_6ParamsEPNSC_7ElementESD_SF_NS0_5CoordILi2EilEE,"ax",@progbits
	.align	128
        .global         _Z4copyIN7cutlass9transform11threadblock22PredicatedTileIteratorINS0_16PitchLinearShapeILi64ELi4EEEiNS0_6layout11PitchLinearELi1ENS1_30PitchLinearStripminedThreadMapIS5_Li32ELi1EEELi1ELb0ENS6_9NoPermuteEEEEvNT_6ParamsEPNSC_7ElementESD_SF_NS0_5CoordILi2EilEE
        .type           _Z4copyIN7cutlass9transform11threadblock22PredicatedTileIteratorINS0_16PitchLinearShapeILi64ELi4EEEiNS0_6layout11PitchLinearELi1ENS1_30PitchLinearStripminedThreadMapIS5_Li32ELi1EEELi1ELb0ENS6_9NoPermuteEEEEvNT_6ParamsEPNSC_7ElementESD_SF_NS0_5CoordILi2EilEE,@function
        .size           _Z4copyIN7cutlass9transform11threadblock22PredicatedTileIteratorINS0_16PitchLinearShapeILi64ELi4EEEiNS0_6layout11PitchLinearELi1ENS1_30PitchLinearStripminedThreadMapIS5_Li32ELi1EEELi1ELb0ENS6_9NoPermuteEEEEvNT_6ParamsEPNSC_7ElementESD_SF_NS0_5CoordILi2EilEE,(.L_x_31 - _Z4copyIN7cutlass9transform11threadblock22PredicatedTileIteratorINS0_16PitchLinearShapeILi64ELi4EEEiNS0_6layout11PitchLinearELi1ENS1_30PitchLinearStripminedThreadMapIS5_Li32ELi1EEELi1ELb0ENS6_9NoPermuteEEEEvNT_6ParamsEPNSC_7ElementESD_SF_NS0_5CoordILi2EilEE)
        .other          _Z4copyIN7cutlass9transform11threadblock22PredicatedTileIteratorINS0_16PitchLinearShapeILi64ELi4EEEiNS0_6layout11PitchLinearELi1ENS1_30PitchLinearStripminedThreadMapIS5_Li32ELi1EEELi1ELb0ENS6_9NoPermuteEEEEvNT_6ParamsEPNSC_7ElementESD_SF_NS0_5CoordILi2EilEE,@"STO_CUDA_ENTRY STV_DEFAULT"
_Z4copyIN7cutlass9transform11threadblock22PredicatedTileIteratorINS0_16PitchLinearShapeILi64ELi4EEEiNS0_6layout11PitchLinearELi1ENS1_30PitchLinearStripminedThreadMapIS5_Li32ELi1EEELi1ELb0ENS6_9NoPermuteEEEEvNT_6ParamsEPNSC_7ElementESD_SF_NS0_5CoordILi2EilEE:
.text._Z4copyIN7cutlass9transform11threadblock22PredicatedTileIteratorINS0_16PitchLinearShapeILi64ELi4EEEiNS0_6layout11PitchLinearELi1ENS1_30PitchLinearStripminedThreadMapIS5_Li32ELi1EEELi1ELb0ENS6_9NoPermuteEEEEvNT_6ParamsEPNSC_7ElementESD_SF_NS0_5CoordILi2EilEE:
[----:B------:R-:W0:Y:S01]  /*0000*/  LDC R1, c[0x0][0x28] ;  /* 0x00000a00ff017b82 */ /* 0x000e220000000800 */
[----:B------:R-:W1:Y:S07]  /*0010*/  S2R R3, SR_TID.X ;  /* 0x0000000000037919 */ /* 0x000e6e0000002100 */
[----:B------:R-:W2:Y:S01]  /*0020*/  LDC.64 R16, c[0x0][0x260] ;  /* 0x00009800ff107b82 */ /* 0x000ea20000000a00 */
[----:B------:R-:W-:Y:S01]  /*0030*/  ULDC.64 UR8, c[0x0][0x238] ;  /* 0x00008e0000087ab9 */ /* 0x000fe20000000a00 */
[----:B------:R-:W-:Y:S01]  /*0040*/  ULDC.64 UR4, c[0x0][0x258] ;  /* 0x0000960000047ab9 */ /* 0x000fe20000000a00 */
[----:B------:R-:W-:Y:S01]  /*0050*/  IMAD.MOV.U32 R21, RZ, RZ, RZ ;  /* 0x000000ffff157224 */ /* 0x000fe200078e00ff */
[----:B------:R-:W-:Y:S01]  /*0060*/  ULDC.64 UR6, c[0x0][0x210] ;  /* 0x0000840000067ab9 */ /* 0x000fe20000000a00 */
[----:B0-----:R-:W-:-:S03]  /*0070*/  VIADD R1, R1, 0xffffff90 ;  /* 0xffffff9001017836 */ /* 0x001fc60000000000 */
[----:B------:R-:W0:Y:S01]  /*0080*/  LDC.64 R14, c[0x0][0x240] ;  /* 0x00009000ff0e7b82 */ /* 0x000e220000000a00 */
[----:B--2---:R-:W-:-:S04]  /*0090*/  SHF.R.S32.HI R0, RZ, 0x1f, R17 ;  /* 0x0000001fff007819 */ /* 0x004fc80000011411 */
[----:B------:R-:W-:Y:S02]  /*00a0*/  LEA.HI R0, R0, R17, RZ, 0x2 ;  /* 0x0000001100007211 */ /* 0x000fe400078f10ff */
[----:B-1----:R-:W-:Y:S02]  /*00b0*/  SHF.R.S32.HI R2, RZ, 0x1f, R3 ;  /* 0x0000001fff027819 */ /* 0x002fe40000011403 */
[----:B------:R-:W-:Y:S02]  /*00c0*/  LOP3.LUT R0, R0, 0xfffffffc, RZ, 0xc0, !PT ;  /* 0xfffffffc00007812 */ /* 0x000fe400078ec0ff */
[----:B------:R-:W-:-:S03]  /*00d0*/  LEA.HI R2, R2, R3, RZ, 0x6 ;  /* 0x0000000302027211 */ /* 0x000fc600078f30ff */
[----:B------:R-:W-:Y:S01]  /*00e0*/  IMAD.IADD R0, R17, 0x1, -R0 ;  /* 0x0000000111007824 */ /* 0x000fe200078e0a00 */
[----:B------:R-:W-:Y:S02]  /*00f0*/  LOP3.LUT R7, R2, 0xffffffc0, RZ, 0xc0, !PT ;  /* 0xffffffc002077812 */ /* 0x000fe400078ec0ff */
[----:B------:R-:W-:Y:S02]  /*0100*/  SHF.R.S32.HI R2, RZ, 0x6, R2 ;  /* 0x00000006ff027819 */ /* 0x000fe40000011402 */
[----:B------:R-:W-:Y:S01]  /*0110*/  ISETP.NE.AND P0, PT, R0, RZ, PT ;  /* 0x000000ff0000720c */ /* 0x000fe20003f05270 */
[----:B------:R-:W-:Y:S01]  /*0120*/  IMAD.IADD R7, R3, 0x1, -R7 ;  /* 0x0000000103077824 */ /* 0x000fe200078e0a07 */
[----:B------:R-:W-:Y:S01]  /*0130*/  SHF.R.S32.HI R5, RZ, 0x1f, R2 ;  /* 0x0000001fff057819 */ /* 0x000fe20000011402 */
[----:B------:R-:W-:Y:S01]  /*0140*/  VIADD R6, R2, 0x2 ;  /* 0x0000000202067836 */ /* 0x000fe20000000000 */
[----:B------:R-:W-:Y:S01]  /*0150*/  SEL R4, R0, 0x4, P0 ;  /* 0x0000000400047807 */ /* 0x000fe20000000000 */
[--C-:B------:R-:W-:Y:S01]  /*0160*/  IMAD.MOV.U32 R28, RZ, RZ, R7.reuse ;  /* 0x000000ffff1c7224 */ /* 0x100fe200078e0007 */
[----:B------:R-:W-:Y:S01]  /*0170*/  SHF.R.S32.HI R29, RZ, 0x1f, R7 ;  /* 0x0000001fff1d7819 */ /* 0x000fe20000011407 */
[----:B------:R-:W-:-:S02]  /*0180*/  IMAD R3, R5, UR8, RZ ;  /* 0x0000000805037c24 */ /* 0x000fc4000f8e02ff */
[----:B------:R-:W-:Y:S02]  /*0190*/  VIADD R23, R7, 0x20 ;  /* 0x0000002007177836 */ /* 0x000fe40000000000 */
[----:B------:R-:W-:Y:S01]  /*01a0*/  IMAD R11, R2, UR9, R3 ;  /* 0x00000009020b7c24 */ /* 0x000fe2000f8e0203 */
[----:B------:R-:W-:Y:S01]  /*01b0*/  VIMNMX R3, R4, R17, PT ;  /* 0x0000001104037248 */ /* 0x000fe20003fe0100 */
[----:B------:R-:W-:-:S03]  /*01c0*/  IMAD.WIDE.U32 R8, R2, UR8, R28 ;  /* 0x0000000802087c25 */ /* 0x000fc6000f8e001c */
[-C--:B------:R-:W-:Y:S01]  /*01d0*/  ISETP.GE.AND P0, PT, R2, R3.reuse, PT ;  /* 0x000000030200720c */ /* 0x080fe20003f06270 */
[----:B------:R-:W-:Y:S01]  /*01e0*/  IMAD.IADD R9, R9, 0x1, R11 ;  /* 0x0000000109097824 */ /* 0x000fe200078e020b */
[----:B------:R-:W-:Y:S01]  /*01f0*/  LEA R24, P1, R8, UR4, 0x2 ;  /* 0x0000000408187c11 */ /* 0x000fe2000f8210ff */
[C---:B------:R-:W-:Y:S01]  /*0200*/  VIADD R0, R2.reuse, 0x1 ;  /* 0x0000000102007836 */ /* 0x040fe20000000000 */
[----:B------:R-:W-:Y:S01]  /*0210*/  ISETP.LT.AND P4, PT, R23, R16, !P0 ;  /* 0x000000101700720c */ /* 0x000fe20004781270 */
[----:B------:R-:W-:Y:S01]  /*0220*/  VIADD R10, R2, 0x3 ;  /* 0x00000003020a7836 */ /* 0x000fe20000000000 */
[----:B------:R-:W-:Y:S01]  /*0230*/  LEA.HI.X R25, R8, UR5, R9, 0x2, P1 ;  /* 0x0000000508197c11 */ /* 0x000fe200088f1409 */
[----:B------:R-:W-:Y:S01]  /*0240*/  ULDC.64 UR4, c[0x0][0x208] ;  /* 0x0000820000047ab9 */ /* 0x000fe20000000a00 */
[-C--:B------:R-:W-:Y:S02]  /*0250*/  ISETP.GE.AND P3, PT, R0, R3.reuse, PT ;  /* 0x000000030000720c */ /* 0x080fe40003f66270 */
[----:B------:R-:W-:-:S02]  /*0260*/  ISETP.GE.AND P2, PT, R6, R3, PT ;  /* 0x000000030600720c */ /* 0x000fc40003f46270 */
[----:B------:R-:W-:Y:S02]  /*0270*/  ISETP.GE.AND P1, PT, R10, R3, PT ;  /* 0x000000030a00720c */ /* 0x000fe40003f26270 */
[----:B------:R-:W-:Y:S02]  /*0280*/  SEL R3, RZ, 0xffffffff, !P4 ;  /* 0xffffffffff037807 */ /* 0x000fe40006000000 */
[----:B0-----:R-:W-:Y:S01]  /*0290*/  IADD3 R30, P5, R24, R14, RZ ;  /* 0x0000000e181e7210 */ /* 0x001fe20007fbe0ff */
[----:B------:R-:W2:Y:S01]  /*02a0*/  @P4 LDG.E.LTC128B R21, desc[UR4][R24.64+0x80] ;  /* 0x0000800418154981 */ /* 0x000ea2000c1e1920 */
[CC--:B------:R-:W-:Y:S02]  /*02b0*/  ISETP.LT.AND P0, PT, R7.reuse, R16.reuse, !P0 ;  /* 0x000000100700720c */ /* 0x0c0fe40004701270 */
[----:B------:R-:W-:Y:S02]  /*02c0*/  IADD3 R20, P6, R14, 0x80, RZ ;  /* 0x000000800e147810 */ /* 0x000fe40007fde0ff */
[-C--:B------:R-:W-:Y:S01]  /*02d0*/  ISETP.LT.AND P4, PT, R7, R16.reuse, !P3 ;  /* 0x000000100700720c */ /* 0x080fe20005f81270 */
[----:B------:R-:W-:Y:S01]  /*02e0*/  IMAD.SHL.U32 R3, R3, 0x2, RZ ;  /* 0x0000000203037824 */ /* 0x000fe200078e00ff */
[----:B------:R-:W-:Y:S01]  /*02f0*/  ISETP.LT.AND P3, PT, R23, R16, !P3 ;  /* 0x000000101700720c */ /* 0x000fe20005f61270 */
[--C-:B------:R-:W-:Y:S01]  /*0300*/  IMAD.X R31, R25, 0x1, R15.reuse, P5 ;  /* 0x00000001191f7824 */ /* 0x100fe200028e060f */
[----:B------:R-:W-:Y:S01]  /*0310*/  SEL R0, RZ, 0x1, !P0 ;  /* 0x00000001ff007807 */ /* 0x000fe20004000000 */
[----:B------:R-:W-:Y:S01]  /*0320*/  IMAD.X R19, RZ, RZ, R15, P6 ;  /* 0x000000ffff137224 */ /* 0x000fe200030e060f */
[----:B------:R-:W-:-:S02]  /*0330*/  IADD3 R12, P5, R20, R24, RZ ;  /* 0x00000018140c7210 */ /* 0x000fc40007fbe0ff */
[----:B------:R-:W-:Y:S01]  /*0340*/  LOP3.LUT R3, R3, 0x2, R0, 0xe2, !PT ;  /* 0x0000000203037812 */ /* 0x000fe200078ee200 */
[----:B------:R-:W-:Y:S02]  /*0350*/  IMAD.MOV.U32 R0, RZ, RZ, RZ ;  /* 0x000000ffff007224 */ /* 0x000fe400078e00ff */
[----:B------:R-:W-:Y:S01]  /*0360*/  IMAD.X R13, R19, 0x1, R25, P5 ;  /* 0x00000001130d7824 */ /* 0x000fe200028e0619 */
[----:B------:R-:W-:Y:S01]  /*0370*/  SEL R8, RZ, 0x8, !P3 ;  /* 0x00000008ff087807 */ /* 0x000fe20005800000 */
[----:B------:R-:W-:Y:S01]  /*0380*/  IMAD.MOV.U32 R10, RZ, RZ, RZ ;  /* 0x000000ffff0a7224 */ /* 0x000fe200078e00ff */
[----:B------:R-:W-:Y:S02]  /*0390*/  SEL R6, RZ, 0x4, !P4 ;  /* 0x00000004ff067807 */ /* 0x000fe40006000000 */
[----:B------:R-:W3:Y:S01]  /*03a0*/  @P3 LDG.E.LTC128B R0, desc[UR4][R12.64] ;  /* 0x000000040c003981 */ /* 0x000ee2000c1e1920 */
[-C--:B------:R-:W-:Y:S02]  /*03b0*/  ISETP.LT.AND P3, PT, R7, R16.reuse, !P2 ;  /* 0x000000100700720c */ /* 0x080fe40005761270 */
[----:B------:R-:W-:Y:S01]  /*03c0*/  ISETP.LT.AND P2, PT, R23, R16, !P2 ;  /* 0x000000101700720c */ /* 0x000fe20005741270 */
[----:B------:R0:W4:Y:S01]  /*03d0*/  @P4 LDG.E.LTC128B R10, desc[UR4][R30.64] ;  /* 0x000000041e0a4981 */ /* 0x000122000c1e1920 */
[----:B------:R-:W-:-:S02]  /*03e0*/  LOP3.LUT R3, R8, R6, R3, 0xfe, !PT ;  /* 0x0000000608037212 */ /* 0x000fc400078efe03 */
[----:B------:R-:W-:Y:S02]  /*03f0*/  IADD3 RZ, P5, R24, R14, RZ ;  /* 0x0000000e18ff7210 */ /* 0x000fe40007fbe0ff */
[----:B------:R-:W-:Y:S02]  /*0400*/  SEL R6, RZ, 0x100, !P3 ;  /* 0x00000100ff067807 */ /* 0x000fe40005800000 */
[----:B------:R-:W-:Y:S02]  /*0410*/  SEL R9, RZ, 0x200, !P2 ;  /* 0x00000200ff097807 */ /* 0x000fe40005000000 */
[----:B------:R-:W-:Y:S01]  /*0420*/  ISETP.LT.AND P4, PT, R7, R16, !P1 ;  /* 0x000000100700720c */ /* 0x000fe20004f81270 */
[----:B------:R-:W-:Y:S01]  /*0430*/  IMAD.X R22, R25, 0x1, R15, P5 ;  /* 0x0000000119167824 */ /* 0x000fe200028e060f */
[----:B------:R-:W-:Y:S02]  /*0440*/  LOP3.LUT R6, R9, R6, R3, 0xfe, !PT ;  /* 0x0000000609067212 */ /* 0x000fe400078efe03 */
[----:B------:R-:W-:-:S02]  /*0450*/  SEL R3, RZ, 0x400, !P4 ;  /* 0x00000400ff037807 */ /* 0x000fc40006000000 */
[----:B------:R-:W-:Y:S01]  /*0460*/  IADD3 R8, P5, R20, R30, RZ ;  /* 0x0000001e14087210 */ /* 0x000fe20007fbe0ff */
[----:B------:R-:W-:Y:S01]  /*0470*/  IMAD.MOV.U32 R18, RZ, RZ, RZ ;  /* 0x000000ffff127224 */ /* 0x000fe200078e00ff */
[----:B------:R-:W-:Y:S02]  /*0480*/  LOP3.LUT R6, R3, R6, RZ, 0xfc, !PT ;  /* 0x0000000603067212 */ /* 0x000fe400078efcff */
[----:B------:R-:W-:Y:S01]  /*0490*/  ISETP.LT.AND P1, PT, R23, R16, !P1 ;  /* 0x000000101700720c */ /* 0x000fe20004f21270 */
[----:B------:R-:W-:Y:S01]  /*04a0*/  IMAD.X R9, R19, 0x1, R22, P5 ;  /* 0x0000000113097824 */ /* 0x000fe200028e0616 */
[----:B------:R-:W-:Y:S02]  /*04b0*/  LOP3.LUT R3, R6, 0x400, RZ, 0xc0, !PT ;  /* 0x0000040006037812 */ /* 0x000fe400078ec0ff */
[----:B------:R-:W-:Y:S02]  /*04c0*/  SEL R11, RZ, 0x800, !P1 ;  /* 0x00000800ff0b7807 */ /* 0x000fe40004800000 */
[----:B------:R1:W5:Y:S01]  /*04d0*/  @P2 LDG.E.LTC128B R18, desc[UR4][R8.64] ;  /* 0x0000000408122981 */ /* 0x000362000c1e1920 */
[----:B------:R-:W-:-:S02]  /*04e0*/  SHF.R.U32.HI R3, RZ, 0xa, R3 ;  /* 0x0000000aff037819 */ /* 0x000fc40000011603 */
[----:B0-----:R-:W-:Y:S02]  /*04f0*/  IADD3 R30, P4, R30, R14, RZ ;  /* 0x0000000e1e1e7210 */ /* 0x001fe40007f9e0ff */
[----:B------:R-:W-:Y:S02]  /*0500*/  ISETP.NE.U32.AND P2, PT, R3, RZ, PT ;  /* 0x000000ff0300720c */ /* 0x000fe40003f45070 */
[----:B-1----:R-:W-:Y:S01]  /*0510*/  LOP3.LUT R8, R11, R6, RZ, 0xfc, !PT ;  /* 0x000000060b087212 */ /* 0x002fe200078efcff */
[----:B------:R-:W-:Y:S01]  /*0520*/  IMAD.MOV.U32 R11, RZ, RZ, RZ ;  /* 0x000000ffff0b7224 */ /* 0x000fe200078e00ff */
[----:B------:R-:W-:Y:S01]  /*0530*/  IADD3 R26, P1, R30, R14, RZ ;  /* 0x0000000e1e1a7210 */ /* 0x000fe20007f3e0ff */
[----:B------:R-:W-:-:S04]  /*0540*/  IMAD.X R31, R22, 0x1, R15, P4 ;  /* 0x00000001161f7824 */ /* 0x000fc800020e060f */
[----:B------:R-:W3:Y:S01]  /*0550*/  @P0 LDG.E.LTC128B R11, desc[UR4][R24.64] ;  /* 0x00000004180b0981 */ /* 0x000ee2000c1e1920 */
[----:B------:R-:W-:Y:S01]  /*0560*/  CS2R R12, SRZ ;  /* 0x00000000000c7805 */ /* 0x000fe2000001ff00 */
[----:B------:R-:W-:-:S05]  /*0570*/  IMAD.X R27, R31, 0x1, R15, P1 ;  /* 0x000000011f1b7824 */ /* 0x000fca00008e060f */
[----:B------:R0:W5:Y:S04]  /*0580*/  @P2 LDG.E.LTC128B R12, desc[UR4][R26.64] ;  /* 0x000000041a0c2981 */ /* 0x000168000c1e1920 */
[----:B------:R1:W5:Y:S01]  /*0590*/  @P3 LDG.E.LTC128B R13, desc[UR4][R30.64] ;  /* 0x000000041e0d3981 */ /* 0x000362000c1e1920 */
[----:B0-----:R-:W-:-:S04]  /*05a0*/  LOP3.LUT R26, R8, 0x800, RZ, 0xc0, !PT ;  /* 0x00000800081a7812 */ /* 0x001fc800078ec0ff */
[----:B------:R-:W-:-:S04]  /*05b0*/  SHF.R.U32.HI R6, RZ, 0xb, R26 ;  /* 0x0000000bff067819 */ /* 0x000fc8000001161a */
[----:B------:R-:W-:Y:S02]  /*05c0*/  ISETP.NE.U32.AND P1, PT, R6, RZ, PT ;  /* 0x000000ff0600720c */ /* 0x000fe40003f25070 */
[----:B-1----:R-:W-:Y:S01]  /*05d0*/  IADD3 R30, P2, R30, R20, RZ ;  /* 0x000000141e1e7210 */ /* 0x002fe20007f5e0ff */
[----:B------:R-:W-:-:S04]  /*05e0*/  IMAD.MOV.U32 R22, RZ, RZ, RZ ;  /* 0x000000ffff167224 */ /* 0x000fc800078e00ff */
[----:B------:R-:W-:-:S06]  /*05f0*/  IMAD.X R31, R31, 0x1, R19, P2 ;  /* 0x000000011f1f7824 */ /* 0x000fcc00010e0613 */
[----:B------:R-:W5:Y:S01]  /*0600*/  @P1 LDG.E.LTC128B R22, desc[UR4][R30.64] ;  /* 0x000000041e161981 */ /* 0x000f62000c1e1920 */
[----:B------:R-:W-:Y:S02]  /*0610*/  IMAD.MOV.U32 R3, RZ, RZ, RZ ;  /* 0x000000ffff037224 */ /* 0x000fe400078e00ff */
[----:B------:R-:W-:-:S03]  /*0620*/  IMAD R5, R5, UR6, RZ ;  /* 0x0000000605057c24 */ /* 0x000fc6000f8e02ff */
[----:B------:R0:W-:Y:S01]  /*0630*/  STL.64 [R1+0x10], R2 ;  /* 0x0000100201007387 */ /* 0x0001e20000100a00 */
[C---:B------:R-:W-:Y:S02]  /*0640*/  IMAD R5, R2.reuse, UR7, R5 ;  /* 0x0000000702057c24 */ /* 0x040fe4000f8e0205 */
[----:B0-----:R-:W-:Y:S01]  /*0650*/  IMAD.WIDE.U32 R2, R2, UR6, R28 ;  /* 0x0000000602027c25 */ /* 0x001fe2000f8e001c */
[----:B------:R-:W-:Y:S01]  /*0660*/  LOP3.LUT P1, RZ, R8, 0x2, RZ, 0xc0, !PT ;  /* 0x0000000208ff7812 */ /* 0x000fe2000782c0ff */
[----:B------:R-:W0:Y:S01]  /*0670*/  LDC.64 R28, c[0x0][0x210] ;  /* 0x00008400ff1c7b82 */ /* 0x000e220000000a00 */
[----:B------:R-:W-:Y:S01]  /*0680*/  ULDC.64 UR6, c[0x0][0x230] ;  /* 0x00008c0000067ab9 */ /* 0x000fe20000000a00 */
[----:B------:R-:W-:Y:S02]  /*0690*/  IMAD.IADD R3, R3, 0x1, R5 ;  /* 0x0000000103037824 */ /* 0x000fe400078e0205 */
[----:B------:R-:W-:-:S05]  /*06a0*/  IMAD.MOV.U32 R5, RZ, RZ, RZ ;  /* 0x000000ffff057224 */ /* 0x000fca00078e00ff */
[----:B------:R1:W-:Y:S02]  /*06b0*/  STL.64 [R1+0x18], R4 ;  /* 0x0000180401007387 */ /* 0x0003e40000100a00 */
[----:B-1----:R-:W1:Y:S02]  /*06c0*/  LDC.64 R4, c[0x0][0x218] ;  /* 0x00008600ff047b82 */ /* 0x002e640000000a00 */
[----:B0-----:R0:W-:Y:S06]  /*06d0*/  STL.64 [R1+0x28], R28 ;  /* 0x0000281c01007387 */ /* 0x0011ec0000100a00 */
[----:B0-----:R-:W0:Y:S01]  /*06e0*/  LDC.64 R28, c[0x0][0x220] ;  /* 0x00008800ff1c7b82 */ /* 0x001e220000000a00 */
[C---:B------:R-:W-:Y:S01]  /*06f0*/  SHF.L.U64.HI R3, R2.reuse, 0x2, R3 ;  /* 0x0000000202037819 */ /* 0x040fe20000010203 */
[----:B------:R-:W-:Y:S01]  /*0700*/  IMAD.MOV.U32 R6, RZ, RZ, R17 ;  /* 0x000000ffff067224 */ /* 0x000fe200078e0011 */
[----:B------:R-:W-:-:S04]  /*0710*/  LEA R2, P2, R2, UR6, 0x2 ;  /* 0x0000000602027c11 */ /* 0x000fc8000f8410ff */
[----:B------:R-:W-:Y:S01]  /*0720*/  IADD3.X R3, R3, UR7, RZ, P2, !PT ;  /* 0x0000000703037c10 */ /* 0x000fe200097fe4ff */
[----:B------:R0:W-:Y:S01]  /*0730*/  STL.64 [R1+0x8], R6 ;  /* 0x0000080601007387 */ /* 0x0001e20000100a00 */
[----:B------:R-:W-:Y:S01]  /*0740*/  R2P PR, R8, 0xc ;  /* 0x0000000c08007804 */ /* 0x000fe20000000000 */
[----:B------:R-:W-:Y:S01]  /*0750*/  IMAD.MOV.U32 R17, RZ, RZ, 0x1 ;  /* 0x00000001ff117424 */ /* 0x000fe200078e00ff */
[----:B------:R-:W-:Y:S01]  /*0760*/  ULDC.64 UR6, c[0x0][0x218] ;  /* 0x0000860000067ab9 */ /* 0x000fe20000000a00 */
[----:B-1----:R1:W-:Y:S04]  /*0770*/  STL.64 [R1+0x30], R4 ;  /* 0x0000300401007387 */ /* 0x0023e80000100a00 */
[----:B0-----:R0:W-:Y:S01]  /*0780*/  STL.64 [R1+0x38], R28 ;  /* 0x0000381c01007387 */ /* 0x0011e20000100a00 */
[----:B------:R-:W-:-:S02]  /*0790*/  IMAD.MOV.U32 R6, RZ, RZ, 0x1 ;  /* 0x00000001ff067424 */ /* 0x000fc400078e00ff */
[----:B-1----:R-:W-:Y:S01]  /*07a0*/  IMAD.MOV.U32 R4, RZ, RZ, 0x0 ;  /* 0x00000000ff047424 */ /* 0x002fe200078e00ff */
[----:B0-----:R-:W0:Y:S01]  /*07b0*/  LDC.64 R28, c[0x0][0x228] ;  /* 0x00008a00ff1c7b82 */ /* 0x001e220000000a00 */
[----:B------:R-:W-:Y:S01]  /*07c0*/  IMAD.MOV.U32 R5, RZ, RZ, 0x1 ;  /* 0x00000001ff057424 */ /* 0x000fe200078e00ff */
[----:B------:R-:W-:Y:S04]  /*07d0*/  STL.64 [R1+0x48], R2 ;  /* 0x0000480201007387 */ /* 0x000fe80000100a00 */
[----:B------:R-:W-:Y:S01]  /*07e0*/  STL.64 [R1+0x20], RZ ;  /* 0x000020ff01007387 */ /* 0x000fe20000100a00 */
[----:B------:R-:W-:-:S03]  /*07f0*/  IMAD.MOV.U32 R9, RZ, RZ, R16 ;  /* 0x000000ffff097224 */ /* 0x000fc600078e0010 */
[----:B------:R-:W-:Y:S04]  /*0800*/  STL.64 [R1+0x20], RZ ;  /* 0x000020ff01007387 */ /* 0x000fe80000100a00 */
[----:B------:R-:W-:Y:S04]  /*0810*/  STL [R1+0x20], R6 ;  /* 0x0000200601007387 */ /* 0x000fe80000100800 */
[----:B------:R1:W-:Y:S04]  /*0820*/  STL.64 [R1+0x20], R4 ;  /* 0x0000200401007387 */ /* 0x0003e80000100a00 */
[----:B------:R1:W-:Y:S02]  /*0830*/  STL.64 [R1], R8 ;  /* 0x0000000801007387 */ /* 0x0003e40000100a00 */
[----:B-1----:R-:W-:-:S02]  /*0840*/  PRMT R5, R17, 0x7610, R5 ;  /* 0x0000761011057816 */ /* 0x002fc40000000005 */
[----:B------:R-:W-:Y:S01]  /*0850*/  STL [R1+0x1c], RZ ;  /* 0x00001cff01007387 */ /* 0x000fe20000100800 */
[----:B------:R-:W-:-:S03]  /*0860*/  IMAD.MOV.U32 R9, RZ, RZ, 0x2 ;  /* 0x00000002ff097424 */ /* 0x000fc600078e00ff */
[----:B------:R-:W-:Y:S04]  /*0870*/  STL.U8 [R1+0x50], R5 ;  /* 0x0000500501007387 */ /* 0x000fe80000100000 */
[----:B------:R-:W-:Y:S04]  /*0880*/  STL [R1+0x1c], RZ ;  /* 0x00001cff01007387 */ /* 0x000fe80000100800 */
[----:B------:R-:W-:Y:S04]  /*0890*/  STL [R1+0x1c], RZ ;  /* 0x00001cff01007387 */ /* 0x000fe80000100800 */
[----:B0-----:R-:W-:Y:S04]  /*08a0*/  STL.64 [R1+0x40], R28 ;  /* 0x0000401c01007387 */ /* 0x001fe80000100a00 */
[----:B------:R-:W-:Y:S04]  /*08b0*/  STL.64 [R1+0x58], RZ ;  /* 0x000058ff01007387 */ /* 0x000fe80000100a00 */
[----:B------:R-:W-:Y:S04]  /*08c0*/  STL [R1+0x64], RZ ;  /* 0x000064ff01007387 */ /* 0x000fe80000100800 */
[----:B------:R-:W-:Y:S04]  /*08d0*/  STL [R1+0x68], RZ ;  /* 0x000068ff01007387 */ /* 0x000fe80000100800 */
[----:B------:R-:W-:Y:S04]  /*08e0*/  STL [R1+0x20], R6 ;  /* 0x0000200601007387 */ /* 0x000fe80000100800 */
[----:B------:R-:W-:Y:S04]  /*08f0*/  STL [R1+0x1c], RZ ;  /* 0x00001cff01007387 */ /* 0x000fe80000100800 */
[----:B--2---:R-:W-:Y:S04]  /*0900*/  @P1 STG.E desc[UR4][R2.64+0x80], R21 ;  /* 0x0000801502001986 */ /* 0x004fe8000c101904 */
[----:B---3--:R0:W-:Y:S01]  /*0910*/  @P0 STG.E desc[UR4][R2.64], R11 ;  /* 0x0000000b02000986 */ /* 0x0081e2000c101904 */
[----:B------:R-:W-:-:S02]  /*0920*/  R2P PR, R8.B1, 0x3 ;  /* 0x0000000308007804 */ /* 0x000fc40000001000 */
[----:B------:R-:W-:Y:S02]  /*0930*/  LOP3.LUT P5, RZ, R8, 0x400, RZ, 0xc0, !PT ;  /* 0x0000040008ff7812 */ /* 0x000fe400078ac0ff */
[----:B0-----:R-:W-:-:S04]  /*0940*/  IADD3 R2, P6, R2, UR6, RZ ;  /* 0x0000000602027c10 */ /* 0x001fc8000ffde0ff */
[----:B------:R-:W-:Y:S02]  /*0950*/  IADD3.X R3, R3, UR7, RZ, P6, !PT ;  /* 0x0000000703037c10 */ /* 0x000fe4000b7fe4ff */
[----:B------:R-:W-:Y:S01]  /*0960*/  IADD3 R4, P6, R2, UR6, RZ ;  /* 0x0000000602047c10 */ /* 0x000fe2000ffde0ff */
[----:B------:R-:W-:-:S03]  /*0970*/  IMAD.MOV.U32 R8, RZ, RZ, 0x0 ;  /* 0x00000000ff087424 */ /* 0x000fc600078e00ff */
[----:B------:R-:W-:Y:S01]  /*0980*/  IADD3.X R5, R3, UR7, RZ, P6, !PT ;  /* 0x0000000703057c10 */ /* 0x000fe2000b7fe4ff */
[----:B------:R-:W-:Y:S04]  /*0990*/  STL.64 [R1+0x48], R2 ;  /* 0x0000480201007387 */ /* 0x000fe80000100a00 */
[----:B----4-:R-:W-:Y:S04]  /*09a0*/  @P2 STG.E desc[UR4][R2.64], R10 ;  /* 0x0000000a02002986 */ /* 0x010fe8000c101904 */
[----:B------:R-:W-:Y:S01]  /*09b0*/  @P3 ST.E desc[UR4][R2.64+0x80], R0 ;  /* 0x0000800002003985 */ /* 0x000fe2000c101904 */
[----:B------:R-:W-:-:S03]  /*09c0*/  ISETP.NE.AND P4, PT, R26, RZ, PT ;  /* 0x000000ff1a00720c */ /* 0x000fc60003f85270 */
[----:B------:R0:W-:Y:S04]  /*09d0*/  STL.64 [R1+0x20], R8 ;  /* 0x0000200801007387 */ /* 0x0001e80000100a00 */
[----:B------:R-:W-:Y:S04]  /*09e0*/  STL [R1+0x1c], RZ ;  /* 0x00001cff01007387 */ /* 0x000fe80000100800 */
[----:B------:R-:W-:Y:S04]  /*09f0*/  STL.64 [R1+0x48], R4 ;  /* 0x0000480401007387 */ /* 0x000fe80000100a00 */
[----:B-----5:R-:W-:Y:S01]  /*0a00*/  @P0 ST.E desc[UR4][R4.64], R13 ;  /* 0x0000000d04000985 */ /* 0x020fe2000c101904 */
[----:B0-----:R-:W-:Y:S01]  /*0a10*/  IMAD.MOV.U32 R9, RZ, RZ, 0x2 ;  /* 0x00000002ff097424 */ /* 0x001fe200078e00ff */
[----:B------:R-:W0:Y:S02]  /*0a20*/  LDC R8, c[0x0][0x264] ;  /* 0x00009900ff087b82 */ /* 0x000e240000000800 */
[----:B------:R-:W-:Y:S04]  /*0a30*/  STL [R1+0x1c], RZ ;  /* 0x00001cff01007387 */ /* 0x000fe80000100800 */
[----:B------:R-:W-:Y:S04]  /*0a40*/  STL [R1+0x20], R6 ;  /* 0x0000200601007387 */ /* 0x000fe80000100800 */
[----:B------:R1:W-:Y:S01]  /*0a50*/  @P1 ST.E desc[UR4][R4.64+0x80], R18 ;  /* 0x0000801204001985 */ /* 0x0003e2000c101904 */
[----:B------:R-:W-:-:S02]  /*0a60*/  IMAD.MOV.U32 R3, RZ, RZ, 0x3 ;  /* 0x00000003ff037424 */ /* 0x000fc400078e00ff */
[----:B------:R-:W-:Y:S01]  /*0a70*/  IMAD.MOV.U32 R2, RZ, RZ, RZ ;  /* 0x000000ffff027224 */ /* 0x000fe200078e00ff */
[----:B------:R-:W-:Y:S01]  /*0a80*/  STL [R1+0x20], R9 ;  /* 0x0000200901007387 */ /* 0x000fe20000100800 */
[----:B-1----:R-:W-:-:S04]  /*0a90*/  IADD3 R4, P0, R4, UR6, RZ ;  /* 0x0000000604047c10 */ /* 0x002fc8000ff1e0ff */
[----:B------:R-:W-:Y:S01]  /*0aa0*/  IADD3.X R5, R5, UR7, RZ, P0, !PT ;  /* 0x0000000705057c10 */ /* 0x000fe200087fe4ff */
[----:B------:R1:W-:Y:S04]  /*0ab0*/  STL.64 [R1+0x20], R2 ;  /* 0x0000200201007387 */ /* 0x0003e80000100a00 */
[----:B------:R-:W-:Y:S04]  /*0ac0*/  STL [R1+0x1c], RZ ;  /* 0x00001cff01007387 */ /* 0x000fe80000100800 */
[----:B------:R-:W-:Y:S04]  /*0ad0*/  STL.64 [R1+0x48], R4 ;  /* 0x0000480401007387 */ /* 0x000fe80000100a00 */
[----:B------:R-:W-:Y:S04]  /*0ae0*/  @P5 ST.E desc[UR4][R4.64], R12 ;  /* 0x0000000c04005985 */ /* 0x000fe8000c101904 */
[----:B------:R2:W-:Y:S04]  /*0af0*/  STL [R1+0x20], R6 ;  /* 0x0000200601007387 */ /* 0x0005e80000100800 */
[----:B------:R-:W-:Y:S04]  /*0b00*/  STL [R1+0x1c], RZ ;  /* 0x00001cff01007387 */ /* 0x000fe80000100800 */
[----:B------:R3:W-:Y:S04]  /*0b10*/  @P4 ST.E desc[UR4][R4.64+0x80], R22 ;  /* 0x0000801604004985 */ /* 0x0007e8000c101904 */
[----:B------:R-:W4:Y:S04]  /*0b20*/  LDL.64 R26, [R1+0x40] ;  /* 0x00004000011a7983 */ /* 0x000f280000100a00 */
[----:B-1----:R-:W4:Y:S04]  /*0b30*/  LDL.64 R2, [R1+0x38] ;  /* 0x0000380001027983 */ /* 0x002f280000100a00 */
[----:B------:R-:W5:Y:S01]  /*0b40*/  LDL.U8 R17, [R1+0x50] ;  /* 0x0000500001117983 */ /* 0x000f620000100000 */
[----:B--2---:R-:W-:-:S03]  /*0b50*/  IMAD.MOV.U32 R6, RZ, RZ, RZ ;  /* 0x000000ffff067224 */ /* 0x004fc600078e00ff */
[----:B------:R-:W-:Y:S04]  /*0b60*/  STL [R1+0x20], R9 ;  /* 0x0000200901007387 */ /* 0x000fe80000100800 */
[----:B------:R-:W-:Y:S01]  /*0b70*/  STL [R1+0x1c], RZ ;  /* 0x00001cff01007387 */ /* 0x000fe20000100800 */
[----:B------:R-:W-:Y:S01]  /*0b80*/  IMAD R29, R15, 0x3, RZ ;  /* 0x000000030f1d7824 */ /* 0x000fe200078e02ff */
[----:B------:R-:W-:Y:S01]  /*0b90*/  BSSY B0, `(.L_x_0) ;  /* 0x0000045000007945 */ /* 0x000fe20003800000 */
[----:B----4-:R-:W-:-:S04]  /*0ba0*/  IADD3 R26, P0, P1, R4, R2, -R26 ;  /* 0x00000002041a7210 */ /* 0x010fc8000791e81a */
[----:B------:R-:W-:Y:S02]  /*0bb0*/  IADD3.X R27, R5, R3, ~R27, P0, P1 ;  /* 0x00000003051b7210 */ /* 0x000fe400007e2c1b */
[----:B------:R-:W-:Y:S01]  /*0bc0*/  ISETP.GE.AND P0, PT, R7, R16, PT ;  /* 0x000000100700720c */ /* 0x000fe20003f06270 */
[----:B------:R-:W1:Y:S01]  /*0bd0*/  LDC.64 R2, c[0x0][0x248] ;  /* 0x00009200ff027b82 */ /* 0x000e620000000a00 */
[----:B0-----:R-:W-:-:S04]  /*0be0*/  SHF.R.S32.HI R7, RZ, 0x1f, R8 ;  /* 0x0000001fff077819 */ /* 0x001fc80000011408 */
[----:B------:R-:W-:-:S03]  /*0bf0*/  LEA.HI R7, R7, R8, RZ, 0x2 ;  /* 0x0000000807077211 */ /* 0x000fc600078f10ff */
[----:B---3--:R-:W1:Y:S01]  /*0c00*/  LDC.64 R4, c[0x0][0x250] ;  /* 0x00009400ff047b82 */ /* 0x008e620000000a00 */
[----:B------:R-:W-:Y:S02]  /*0c10*/  LOP3.LUT R7, R7, 0xfffffffc, RZ, 0xc0, !PT ;  /* 0xfffffffc07077812 */ /* 0x000fe400078ec0ff */
[----:B------:R-:W-:-:S03]  /*0c20*/  ISETP.GE.AND P1, PT, R23, R16, PT ;  /* 0x000000101700720c */ /* 0x000fc60003f26270 */
[----:B------:R-:W-:-:S05]  /*0c30*/  IMAD.IADD R16, R8, 0x1, -R7 ;  /* 0x0000000108107824 */ /* 0x000fca00078e0a07 */
[----:B------:R-:W-:Y:S01]  /*0c40*/  ISETP.NE.AND P3, PT, R16, RZ, PT ;  /* 0x000000ff1000720c */ /* 0x000fe20003f65270 */
[----:B------:R-:W-:-:S03]  /*0c50*/  IMAD.MOV.U32 R7, RZ, RZ, 0x4 ;  /* 0x00000004ff077424 */ /* 0x000fc600078e00ff */
[----:B------:R-:W-:Y:S01]  /*0c60*/  SEL R16, R16, 0x4, P3 ;  /* 0x0000000410107807 */ /* 0x000fe20001800000 */
[----:B------:R-:W-:Y:S03]  /*0c70*/  STL.64 [R1+0x48], R26 ;  /* 0x0000481a01007387 */ /* 0x000fe60000100a00 */
[----:B------:R-:W-:Y:S01]  /*0c80*/  SHF.R.S32.HI R23, RZ, 0x1f, R16 ;  /* 0x0000001fff177819 */ /* 0x000fe20000011410 */
[----:B------:R0:W-:Y:S01]  /*0c90*/  STL.64 [R1+0x20], R6 ;  /* 0x0000200601007387 */ /* 0x0001e20000100a00 */
[----:B-1----:R-:W-:-:S03]  /*0ca0*/  IADD3 R2, P2, R2, -R4, RZ ;  /* 0x8000000402027210 */ /* 0x002fc60007f5e0ff */
[----:B------:R1:W-:Y:S01]  /*0cb0*/  STL [R1+0x24], RZ ;  /* 0x000024ff01007387 */ /* 0x0003e20000100800 */
[----:B------:R-:W-:Y:S02]  /*0cc0*/  IMAD R23, R23, UR8, RZ ;  /* 0x0000000817177c24 */ /* 0x000fe4000f8e02ff */
[----:B------:R-:W-:Y:S01]  /*0cd0*/  IMAD.X R3, R3, 0x1, ~R5, P2 ;  /* 0x0000000103037824 */ /* 0x000fe200010e0e05 */
[----:B-----5:R-:W-:Y:S01]  /*0ce0*/  ISETP.NE.AND P2, PT, R17, RZ, PT ;  /* 0x000000ff1100720c */ /* 0x020fe20003f45270 */
[----:B------:R-:W-:Y:S02]  /*0cf0*/  IMAD R23, R16, UR9, R23 ;  /* 0x0000000910177c24 */ /* 0x000fe4000f8e0217 */
[----:B------:R-:W-:-:S04]  /*0d00*/  IMAD.WIDE.U32 R4, R14, 0x3, R2 ;  /* 0x000000030e047825 */ /* 0x000fc800078e0002 */
[----:B------:R-:W-:-:S04]  /*0d10*/  IMAD.WIDE.U32 R2, R16, UR8, RZ ;  /* 0x0000000810027c25 */ /* 0x000fc8000f8e00ff */
[----:B0-----:R-:W-:Y:S01]  /*0d20*/  IMAD.IADD R7, R5, 0x1, R29 ;  /* 0x0000000105077824 */ /* 0x001fe200078e021d */
[----:B------:R-:W-:Y:S01]  /*0d30*/  LEA R5, P3, R2, R4, 0x2 ;  /* 0x0000000402057211 */ /* 0x000fe200078610ff */
[----:B------:R-:W-:-:S03]  /*0d40*/  IMAD.IADD R3, R3, 0x1, R23 ;  /* 0x0000000103037824 */ /* 0x000fc600078e0217 */
[----:B------:R-:W-:Y:S02]  /*0d50*/  IADD3 R6, P4, R5, R24, RZ ;  /* 0x0000001805067210 */ /* 0x000fe40007f9e0ff */
[----:B------:R-:W-:-:S05]  /*0d60*/  LEA.HI.X R3, R2, R7, R3, 0x2, P3 ;  /* 0x0000000702037211 */ /* 0x000fca00018f1403 */
[----:B------:R-:W-:Y:S01]  /*0d70*/  IMAD.X R7, R3, 0x1, R25, P4 ;  /* 0x0000000103077824 */ /* 0x000fe200020e0619 */
[----:B-1----:R-:W-:Y:S06]  /*0d80*/  @!P2 BRA `(.L_x_1) ;  /* 0x000000000090a947 */ /* 0x002fec0003800000 */
[----:B------:R-:W2:Y:S04]  /*0d90*/  LDL R24, [R1+0xc] ;  /* 0x00000c0001187983 */ /* 0x000ea80000100800 */
[----:B------:R-:W2:Y:S04]  /*0da0*/  LDL.64 R2, [R1+0x10] ;  /* 0x0000100001027983 */ /* 0x000ea80000100a00 */
[----:B------:R-:W3:Y:S04]  /*0db0*/  LDL R23, [R1+0x4] ;  /* 0x0000040001177983 */ /* 0x000ee80000100800 */
[----:B------:R-:W4:Y:S04]  /*0dc0*/  LDL R9, [R1+0x18] ;  /* 0x0000180001097983 */ /* 0x000f280000100800 */
[----:B------:R-:W5:Y:S01]  /*0dd0*/  LDL.64 R16, [R1+0x28] ;  /* 0x0000280001107983 */ /* 0x000f620000100a00 */
[----:B--2---:R-:W-:Y:S01]  /*0de0*/  IMAD.IADD R24, R3, 0x1, R24 ;  /* 0x0000000103187824 */ /* 0x004fe200078e0218 */
[----:B------:R-:W-:-:S03]  /*0df0*/  SHF.R.S32.HI R5, RZ, 0x1f, R3 ;  /* 0x0000001fff057819 */ /* 0x000fc60000011403 */
[C---:B------:R-:W-:Y:S01]  /*0e00*/  VIADD R4, R24.reuse, 0x20 ;  /* 0x0000002018047836 */ /* 0x040fe20000000000 */
[-C--:B---3--:R-:W-:Y:S01]  /*0e10*/  ISETP.GE.AND P2, PT, R24, R23.reuse, PT ;  /* 0x000000171800720c */ /* 0x088fe20003f46270 */
[----:B------:R1:W-:Y:S01]  /*0e20*/  STL [R1+0xc], R24 ;  /* 0x00000c1801007387 */ /* 0x0003e20000100800 */
[----:B----4-:R-:W-:Y:S02]  /*0e30*/  IMAD.IADD R28, R2, 0x1, R9 ;  /* 0x00000001021c7824 */ /* 0x010fe400078e0209 */
[----:B------:R-:W-:Y:S01]  /*0e40*/  ISETP.GE.AND P3, PT, R4, R23, PT ;  /* 0x000000170400720c */ /* 0x000fe20003f66270 */
[----:B------:R-:W-:Y:S01]  /*0e50*/  IMAD.MOV.U32 R4, RZ, RZ, R3 ;  /* 0x000000ffff047224 */ /* 0x000fe200078e0003 */
[----:B------:R-:W-:Y:S02]  /*0e60*/  SHF.R.S32.HI R3, RZ, 0x1f, R9 ;  /* 0x0000001fff037819 */ /* 0x000fe40000011409 */
[----:B------:R-:W-:Y:S01]  /*0e70*/  SEL R2, RZ, 0xffffffff, P3 ;  /* 0xffffffffff027807 */ /* 0x000fe20001800000 */
[----:B-----5:R-:W-:Y:S01]  /*0e80*/  IMAD.WIDE.U32 R4, R9, R16, R4 ;  /* 0x0000001009047225 */ /* 0x020fe200078e0004 */
[----:B------:R1:W-:Y:S03]  /*0e90*/  STL [R1+0x10], R28 ;  /* 0x0000101c01007387 */ /* 0x0003e60000100800 */
[----:B------:R-:W-:-:S04]  /*0ea0*/  IMAD R9, R17, R9, RZ ;  /* 0x0000000911097224 */ /* 0x000fc800078e02ff */
[----:B------:R-:W-:Y:S01]  /*0eb0*/  IMAD R3, R16, R3, R9 ;  /* 0x0000000310037224 */ /* 0x000fe200078e0209 */
[----:B------:R-:W-:Y:S01]  /*0ec0*/  SEL R16, RZ, 0x8, P3 ;  /* 0x00000008ff107807 */ /* 0x000fe20001800000 */
[----:B------:R-:W-:Y:S01]  /*0ed0*/  IMAD.SHL.U32 R9, R2, 0x2, RZ ;  /* 0x0000000202097824 */ /* 0x000fe200078e00ff */
[----:B------:R-:W-:Y:S01]  /*0ee0*/  SEL R2, RZ, 0x1, P2 ;  /* 0x00000001ff027807 */ /* 0x000fe20001000000 */
[----:B------:R-:W-:-:S03]  /*0ef0*/  IMAD.IADD R3, R5, 0x1, R3 ;  /* 0x0000000105037824 */ /* 0x000fc600078e0203 */
[----:B------:R-:W-:Y:S02]  /*0f00*/  LOP3.LUT R2, R9, 0x2, R2, 0xe2, !PT ;  /* 0x0000000209027812 */ /* 0x000fe400078ee202 */
[----:B------:R-:W-:Y:S02]  /*0f10*/  SEL R9, RZ, 0x4, P2 ;  /* 0x00000004ff097807 */ /* 0x000fe40001000000 */
[----:B------:R-:W-:Y:S02]  /*0f20*/  SHF.L.U64.HI R3, R4, 0x2, R3 ;  /* 0x0000000204037819 */ /* 0x000fe40000010203 */
[----:B------:R-:W-:Y:S02]  /*0f30*/  LOP3.LUT R2, R16, R9, R2, 0xfe, !PT ;  /* 0x0000000910027212 */ /* 0x000fe400078efe02 */
[----:B------:R-:W-:Y:S02]  /*0f40*/  SEL R9, RZ, 0x100, P2 ;  /* 0x00000100ff097807 */ /* 0x000fe40001000000 */
[----:B------:R-:W-:-:S04]  /*0f50*/  SEL R16, RZ, 0x200, P3 ;  /* 0x00000200ff107807 */ /* 0x000fc80001800000 */
[----:B------:R-:W-:Y:S02]  /*0f60*/  LOP3.LUT R16, R16, R9, R2, 0xfe, !PT ;  /* 0x0000000910107212 */ /* 0x000fe400078efe02 */
[----:B------:R-:W-:Y:S02]  /*0f70*/  SEL R9, RZ, 0x400, P2 ;  /* 0x00000400ff097807 */ /* 0x000fe40001000000 */
[----:B------:R-:W-:-:S04]  /*0f80*/  SEL R2, RZ, 0x800, P3 ;  /* 0x00000800ff027807 */ /* 0x000fc80001800000 */
[----:B------:R-:W-:Y:S01]  /*0f90*/  LOP3.LUT R16, R2, R9, R16, 0xfe, !PT ;  /* 0x0000000902107212 */ /* 0x000fe200078efe10 */
[----:B------:R-:W-:-:S04]  /*0fa0*/  IMAD.SHL.U32 R2, R4, 0x4, RZ ;  /* 0x0000000404027824 */ /* 0x000fc800078e00ff */
[----:B------:R1:W-:Y:S01]  /*0fb0*/  STL [R1], R16 ;  /* 0x0000001001007387 */ /* 0x0003e20000100800 */
[----:B------:R-:W-:Y:S05]  /*0fc0*/  BRA `(.L_x_2) ;  /* 0x0000000000047947 */ /* 0x000fea0003800000 */
.L_x_1:
[----:B------:R0:W5:Y:S02]  /*0fd0*/  LDL.64 R2, [R1+0x40] ;  /* 0x0000400001027983 */ /* 0x0001640000100a00 */
.L_x_2:
[----:B------:R-:W-:Y:S05]  /*0fe0*/  BSYNC B0 ;  /* 0x0000000000007941 */ /* 0x000fea0003800000 */
.L_x_0:
[----:B------:R-:W-:Y:S01]  /*0ff0*/  ISETP.GE.AND P2, PT, R8, 0x5, PT ;  /* 0x000000050800780c */ /* 0x000fe20003f46270 */
[----:B------:R2:W-:Y:S01]  /*1000*/  STL.U8 [R1+0x50], RZ ;  /* 0x000050ff01007387 */ /* 0x0005e20000100000 */
[----:B-----5:R-:W-:-:S05]  /*1010*/  IADD3 R2, P3, R2, R26, RZ ;  /* 0x0000001a02027210 */ /* 0x020fca0007f7e0ff */
[----:B------:R-:W-:-:S05]  /*1020*/  IMAD.X R3, R3, 0x1, R27, P3 ;  /* 0x0000000103037824 */ /* 0x000fca00018e061b */
[----:B------:R2:W-:Y:S01]  /*1030*/  STL.64 [R1+0x48], R2 ;  /* 0x0000480201007387 */ /* 0x0005e20000100a00 */
[----:B------:R-:W-:Y:S05]  /*1040*/  @!P2 EXIT ;  /* 0x000000000000a94d */ /* 0x000fea0003800000 */
[----:B------:R-:W-:Y:S01]  /*1050*/  VIADD R8, R8, 0x3 ;  /* 0x0000000308087836 */ /* 0x000fe20000000000 */
[----:B------:R-:W-:Y:S01]  /*1060*/  IADD3 R14, P2, R14, -0x80, RZ ;  /* 0xffffff800e0e7810 */ /* 0x000fe20007f5e0ff */
[----:B------:R-:W-:Y:S01]  /*1070*/  IMAD.MOV.U32 R17, RZ, RZ, R2 ;  /* 0x000000ffff117224 */ /* 0x000fe200078e0002 */
[----:B------:R-:W-:Y:S01]  /*1080*/  ULDC.64 UR6, c[0x0][0x240] ;  /* 0x0000900000067ab9 */ /* 0x000fe20000000a00 */
[----:B------:R-:W-:Y:S01]  /*1090*/  IMAD.MOV.U32 R23, RZ, RZ, R3 ;  /* 0x000000ffff177224 */ /* 0x000fe200078e0003 */
[----:B------:R-:W-:Y:S02]  /*10a0*/  SHF.R.S32.HI R5, RZ, 0x1f, R8 ;  /* 0x0000001fff057819 */ /* 0x000fe40000011408 */
[----:B------:R-:W-:Y:S02]  /*10b0*/  IADD3.X R15, R15, -0x1, RZ, P2, !PT ;  /* 0xffffffff0f0f7810 */ /* 0x000fe400017fe4ff */
[----:B------:R-:W-:-:S04]  /*10c0*/  LEA.HI R5, R5, R8, RZ, 0x2 ;  /* 0x0000000805057211 */ /* 0x000fc800078f10ff */
[----:B-1----:R-:W-:-:S07]  /*10d0*/  LEA.HI.SX32 R16, R5, 0x1, 0x1e ;  /* 0x0000000105107811 */ /* 0x002fce00078ff2ff */
.L_x_29:
[----:B--23--:R-:W3:Y:S01]  /*10e0*/  LDL R24, [R1] ;  /* 0x0000000001187983 */ /* 0x00cee20000100800 */
[----:B--2---:R-:W-:Y:S02]  /*10f0*/  @!P0 IMAD.MOV.U32 R2, RZ, RZ, R6 ;  /* 0x000000ffff028224 */ /* 0x004fe400078e0006 */
[----:B------:R-:W-:-:S05]  /*1100*/  @!P0 IMAD.MOV.U32 R3, RZ, RZ, R7 ;  /* 0x000000ffff038224 */ /* 0x000fca00078e0007 */
[----:B-1----:R1:W2:Y:S01]  /*1110*/  @!P0 LDG.E.LTC128B R11, desc[UR4][R2.64] ;  /* 0x00000004020b8981 */ /* 0x0022a2000c1e1920 */
[----:B------:R-:W-:-:S04]  /*1120*/  IADD3 R8, P2, R6, UR6, RZ ;  /* 0x0000000606087c10 */ /* 0x000fc8000ff5e0ff */
[----:B------:R-:W-:Y:S02]  /*1130*/  IADD3.X R9, R7, UR7, RZ, P2, !PT ;  /* 0x0000000707097c10 */ /* 0x000fe400097fe4ff */
[----:B-1----:R-:W-:-:S03]  /*1140*/  IADD3 R2, P3, R6, R20, RZ ;  /* 0x0000001406027210 */ /* 0x002fc60007f7e0ff */
[----:B------:R1:W5:Y:S02]  /*1150*/  @!P0 LDG.E.LTC128B R10, desc[UR4][R8.64] ;  /* 0x00000004080a8981 */ /* 0x000364000c1e1920 */
[----:B------:R-:W-:Y:S01]  /*1160*/  IMAD.X R3, R7, 0x1, R19, P3 ;  /* 0x0000000107037824 */ /* 0x000fe200018e0613 */
[----:B------:R-:W-:-:S04]  /*1170*/  IADD3 R4, P3, R8, R20, RZ ;  /* 0x0000001408047210 */ /* 0x000fc80007f7e0ff */
[----:B------:R4:W5:Y:S01]  /*1180*/  @!P1 LDG.E.LTC128B R0, desc[UR4][R2.64] ;  /* 0x0000000402009981 */ /* 0x000962000c1e1920 */
[----:B-1----:R-:W-:Y:S01]  /*1190*/  IADD3 R8, P2, R8, UR6, RZ ;  /* 0x0000000608087c10 */ /* 0x002fe2000ff5e0ff */
[C---:B------:R-:W-:Y:S02]  /*11a0*/  IMAD.X R5, R9.reuse, 0x1, R19, P3 ;  /* 0x0000000109057824 */ /* 0x040fe400018e0613 */
[----:B----4-:R-:W-:Y:S02]  /*11b0*/  @!P1 IMAD.MOV.U32 R2, RZ, RZ, R6 ;  /* 0x000000ffff029224 */ /* 0x010fe400078e0006 */
[----:B------:R-:W-:Y:S01]  /*11c0*/  @!P1 IMAD.MOV.U32 R3, RZ, RZ, R7 ;  /* 0x000000ffff039224 */ /* 0x000fe200078e0007 */
[----:B------:R-:W-:Y:S01]  /*11d0*/  IADD3.X R9, R9, UR7, RZ, P2, !PT ;  /* 0x0000000709097c10 */ /* 0x000fe200097fe4ff */
[----:B------:R1:W5:Y:S04]  /*11e0*/  @!P1 LDG.E.LTC128B R18, desc[UR4][R4.64] ;  /* 0x0000000404129981 */ /* 0x000368000c1e1920 */
[----:B------:R4:W5:Y:S04]  /*11f0*/  @!P1 LDG.E.LTC128B R21, desc[UR4][R2.64+0x80] ;  /* 0x0000800402159981 */ /* 0x000968000c1e1920 */
[----:B------:R-:W5:Y:S01]  /*1200*/  @!P0 LDG.E.LTC128B R13, desc[UR4][R8.64] ;  /* 0x00000004080d8981 */ /* 0x000f62000c1e1920 */
[----:B-1----:R-:W-:-:S02]  /*1210*/  IADD3 R4, P4, R8, R20, RZ ;  /* 0x0000001408047210 */ /* 0x002fc40007f9e0ff */
[----:B----4-:R-:W-:-:S04]  /*1220*/  IADD3 R2, P3, R8, UR6, RZ ;  /* 0x0000000608027c10 */ /* 0x010fc8000ff7e0ff */
[C---:B------:R-:W-:Y:S01]  /*1230*/  IADD3.X R3, R9.reuse, UR7, RZ, P3, !PT ;  /* 0x0000000709037c10 */ /* 0x040fe20009ffe4ff */
[----:B------:R-:W-:-:S04]  /*1240*/  IMAD.X R5, R9, 0x1, R19, P4 ;  /* 0x0000000109057824 */ /* 0x000fc800020e0613 */
[----:B------:R1:W5:Y:S04]  /*1250*/  @!P0 LDG.E.LTC128B R12, desc[UR4][R2.64] ;  /* 0x00000004020c8981 */ /* 0x000368000c1e1920 */
[----:B------:R4:W5:Y:S01]  /*1260*/  @!P1 LDG.E.LTC128B R22, desc[UR4][R4.64] ;  /* 0x0000000404169981 */ /* 0x000962000c1e1920 */
[----:B-1----:R-:W-:Y:S02]  /*1270*/  IMAD.MOV.U32 R2, RZ, RZ, R17 ;  /* 0x000000ffff027224 */ /* 0x002fe400078e0011 */
[----:B------:R-:W-:Y:S01]  /*1280*/  IMAD.MOV.U32 R3, RZ, RZ, R23 ;  /* 0x000000ffff037224 */ /* 0x000fe200078e0017 */
[----:B------:R4:W-:Y:S04]  /*1290*/  STL [R1+0x1c], RZ ;  /* 0x00001cff01007387 */ /* 0x0009e80000100800 */
[----:B------:R4:W-:Y:S01]  /*12a0*/  STL.64 [R1+0x20], RZ ;  /* 0x000020ff01007387 */ /* 0x0009e20000100a00 */
[----:B---3--:R-:W-:-:S04]  /*12b0*/  LOP3.LUT R24, R24, 0x1, RZ, 0xc0, !PT ;  /* 0x0000000118187812 */ /* 0x008fc800078ec0ff */
[----:B------:R-:W-:Y:S01]  /*12c0*/  ISETP.NE.U32.AND P2, PT, R24, 0x1, PT ;  /* 0x000000011800780c */ /* 0x000fe20003f45070 */
[----:B------:R-:W-:-:S12]  /*12d0*/  IMAD.MOV.U32 R24, RZ, RZ, RZ ;  /* 0x000000ffff187224 */ /* 0x000fd800078e00ff */
[----:B--2---:R4:W-:Y:S04]  /*12e0*/  @!P2 ST.E desc[UR4][R2.64], R11 ;  /* 0x0000000b0200a985 */ /* 0x0049e8000c101904 */
[----:B------:R-:W2:Y:S01]  /*12f0*/  @!P2 LDL R24, [R1+0x1c] ;  /* 0x00001c000118a983 */ /* 0x000ea20000100800 */
[----:B------:R-:W-:Y:S01]  /*1300*/  BSSY B0, `(.L_x_3) ;  /* 0x0000021000007945 */ /* 0x000fe20003800000 */
[----:B--2---:R-:W-:-:S05]  /*1310*/  VIADD R23, R24, 0x1 ;  /* 0x0000000118177836 */ /* 0x004fca0000000000 */
[----:B------:R4:W-:Y:S01]  /*1320*/  STL [R1+0x1c], R23 ;  /* 0x00001c1701007387 */ /* 0x0009e20000100800 */
[----:B------:R-:W-:-:S13]  /*1330*/  ISETP.GE.AND P2, PT, R24, RZ, PT ;  /* 0x000000ff1800720c */ /* 0x000fda0003f46270 */
[----:B----4-:R-:W-:Y:S05]  /*1340*/  @!P2 BRA `(.L_x_4) ;  /* 0x00000000006ca947 */ /* 0x010fea0003800000 */
[----:B------:R-:W2:Y:S01]  /*1350*/  LDL R2, [R1+0x20] ;  /* 0x0000200001027983 */ /* 0x000ea20000100800 */
[----:B------:R-:W-:-:S03]  /*1360*/  IMAD.MOV.U32 R23, RZ, RZ, RZ ;  /* 0x000000ffff177224 */ /* 0x000fc600078e00ff */
[----:B------:R3:W-:Y:S01]  /*1370*/  STL [R1+0x1c], RZ ;  /* 0x00001cff01007387 */ /* 0x0007e20000100800 */
[C---:B--2---:R-:W-:Y:S01]  /*1380*/  VIADD R26, R2.reuse, 0x1 ;  /* 0x00000001021a7836 */ /* 0x044fe20000000000 */
[----:B------:R-:W-:-:S04]  /*1390*/  ISETP.GE.AND P2, PT, R2, 0x1, PT ;  /* 0x000000010200780c */ /* 0x000fc80003f46270 */
[----:B------:R3:W-:Y:S09]  /*13a0*/  STL [R1+0x20], R26 ;  /* 0x0000201a01007387 */ /* 0x0007f20000100800 */
[----:B------:R-:W-:Y:S05]  /*13b0*/  @!P2 BRA `(.L_x_5) ;  /* 0x000000000054a947 */ /* 0x000fea0003800000 */
[----:B------:R-:W2:Y:S02]  /*13c0*/  LDL R17, [R1+0x24] ;  /* 0x0000240001117983 */ /* 0x000ea40000100800 */
[----:B--2---:R-:W-:-:S13]  /*13d0*/  ISETP.GE.AND P2, PT, R17, 0x3, PT ;  /* 0x000000031100780c */ /* 0x004fda0003f46270 */
[----:B------:R-:W2:Y:S04]  /*13e0*/  @P2 LDL.64 R8, [R1+0x40] ;  /* 0x0000400001082983 */ /* 0x000ea80000100a00 */
[----:B------:R-:W2:Y:S04]  /*13f0*/  @P2 LDL.64 R4, [R1+0x38] ;  /* 0x0000380001042983 */ /* 0x000ea80000100a00 */
[----:B------:R-:W2:Y:S02]  /*1400*/  @P2 LDL.64 R2, [R1+0x48] ;  /* 0x0000480001022983 */ /* 0x000ea40000100a00 */
[----:B--2---:R-:W-:-:S04]  /*1410*/  @P2 IADD3 R2, P3, P4, R2, R4, -R8 ;  /* 0x0000000402022210 */ /* 0x004fc80007c7e808 */
[----:B------:R-:W-:Y:S02]  /*1420*/  @P2 IADD3.X R3, R3, R5, ~R9, P3, P4 ;  /* 0x0000000503032210 */ /* 0x000fe40001fe8c09 */
[----:B------:R-:W2:Y:S04]  /*1430*/  @!P2 LDL.64 R8, [R1+0x30] ;  /* 0x000030000108a983 */ /* 0x000ea80000100a00 */
[----:B------:R1:W-:Y:S04]  /*1440*/  @P2 STL.64 [R1+0x48], R2 ;  /* 0x0000480201002387 */ /* 0x0003e80000100a00 */
[----:B------:R-:W2:Y:S01]  /*1450*/  @!P2 LDL.64 R4, [R1+0x48] ;  /* 0x000048000104a983 */ /* 0x000ea20000100a00 */
[----:B------:R-:W-:-:S02]  /*1460*/  IMAD.MOV.U32 R23, RZ, RZ, RZ ;  /* 0x000000ffff177224 */ /* 0x000fc400078e00ff */
[----:B---3--:R-:W-:Y:S02]  /*1470*/  IMAD.MOV.U32 R26, RZ, RZ, RZ ;  /* 0x000000ffff1a7224 */ /* 0x008fe400078e00ff */
[----:B-1----:R-:W-:Y:S02]  /*1480*/  IMAD.MOV.U32 R2, RZ, RZ, RZ ;  /* 0x000000ffff027224 */ /* 0x002fe400078e00ff */
[----:B------:R-:W-:-:S05]  /*1490*/  VIADD R3, R17, 0x1 ;  /* 0x0000000111037836 */ /* 0x000fca0000000000 */
[----:B------:R4:W-:Y:S04]  /*14a0*/  STL.64 [R1+0x20], R2 ;  /* 0x0000200201007387 */ /* 0x0009e80000100a00 */
[----:B------:R4:W-:Y:S01]  /*14b0*/  @P2 STL [R1+0x24], RZ ;  /* 0x000024ff01002387 */ /* 0x0009e20000100800 */
[----:B--2---:R-:W-:-:S05]  /*14c0*/  @!P2 IADD3 R4, P3, R8, R4, RZ ;  /* 0x000000040804a210 */ /* 0x004fca0007f7e0ff */
[----:B------:R-:W-:-:S05]  /*14d0*/  @!P2 IMAD.X R5, R9, 0x1, R5, P3 ;  /* 0x000000010905a824 */ /* 0x000fca00018e0605 */
[----:B------:R4:W-:Y:S01]  /*14e0*/  @!P2 STL.64 [R1+0x48], R4 ;  /* 0x000048040100a387 */ /* 0x0009e20000100a00 */
[----:B------:R-:W-:Y:S05]  /*14f0*/  BRA `(.L_x_5) ;  /* 0x0000000000047947 */ /* 0x000fea0003800000 */
.L_x_4:
[----:B------:R1:W5:Y:S02]  /*1500*/  LDL R26, [R1+0x20] ;  /* 0x00002000011a7983 */ /* 0x0003640000100800 */
.L_x_5:
[----:B------:R-:W-:Y:S05]  /*1510*/  BSYNC B0 ;  /* 0x0000000000007941 */ /* 0x000fea0003800000 */
.L_x_3:
[----:B------:R-:W2:Y:S01]  /*1520*/  LDL R17, [R1+0x24] ;  /* 0x0000240001117983 */ /* 0x000ea20000100800 */
[----:B----45:R-:W-:-:S04]  /*1530*/  IMAD.IADD R2, R26, 0x1, R23 ;  /* 0x000000011a027824 */ /* 0x030fc800078e0217 */
[----:B--2---:R-:W-:-:S05]  /*1540*/  IMAD R5, R17, 0x2, R2 ;  /* 0x0000000211057824 */ /* 0x004fca00078e0202 */
[----:B------:R-:W-:-:S04]  /*1550*/  SHF.R.S32.HI R2, RZ, 0x1f, R5 ;  /* 0x0000001fff027819 */ /* 0x000fc80000011405 */
[----:B------:R-:W-:-:S04]  /*1560*/  LEA.HI R8, R2, R5, RZ, 0x4 ;  /* 0x0000000502087211 */ /* 0x000fc800078f20ff */
[----:B------:R-:W-:-:S05]  /*1570*/  SHF.R.S32.HI R2, RZ, 0x4, R8 ;  /* 0x00000004ff027819 */ /* 0x000fca0000011408 */
[----:B------:R-:W-:Y:S02]  /*1580*/  IMAD R4, R2, 0x4, R1 ;  /* 0x0000000402047824 */ /* 0x000fe400078e0201 */
[----:B------:R-:W2:Y:S04]  /*1590*/  LDL.64 R2, [R1+0x48] ;  /* 0x0000480001027983 */ /* 0x000ea80000100a00 */
[----:B------:R-:W4:Y:S01]  /*15a0*/  LDL R4, [R4] ;  /* 0x0000000004047983 */ /* 0x000f220000100800 */
[----:B------:R-:W-:-:S05]  /*15b0*/  LOP3.LUT R8, R8, 0xfffffff0, RZ, 0xc0, !PT ;  /* 0xfffffff008087812 */ /* 0x000fca00078ec0ff */
[----:B------:R-:W-:-:S05]  /*15c0*/  IMAD.IADD R8, R5, 0x1, -R8 ;  /* 0x0000000105087824 */ /* 0x000fca00078e0a08 */
[----:B------:R-:W-:-:S04]  /*15d0*/  SHF.R.S32.HI R5, RZ, 0x1f, R8 ;  /* 0x0000001fff057819 */ /* 0x000fc80000011408 */
[----:B------:R-:W-:-:S05]  /*15e0*/  LEA.HI R5, R5, R8, RZ, 0x2 ;  /* 0x0000000805057211 */ /* 0x000fca00078f10ff */
[C---:B------:R-:W-:Y:S01]  /*15f0*/  IMAD.SHL.U32 R9, R5.reuse, 0x2, RZ ;  /* 0x0000000205097824 */ /* 0x040fe200078e00ff */
[----:B------:R-:W-:-:S04]  /*1600*/  LOP3.LUT R5, R5, 0xfffffffc, RZ, 0xc0, !PT ;  /* 0xfffffffc05057812 */ /* 0x000fc800078ec0ff */
[----:B------:R-:W-:-:S04]  /*1610*/  LOP3.LUT R9, R9, 0xfffffff8, RZ, 0xc0, !PT ;  /* 0xfffffff809097812 */ /* 0x000fc800078ec0ff */
[----:B------:R-:W-:Y:S01]  /*1620*/  IADD3 R5, R9, R8, -R5 ;  /* 0x0000000809057210 */ /* 0x000fe20007ffe805 */
[----:B------:R-:W-:-:S05]  /*1630*/  IMAD.MOV.U32 R8, RZ, RZ, 0x1 ;  /* 0x00000001ff087424 */ /* 0x000fca00078e00ff */
[----:B------:R-:W-:Y:S01]  /*1640*/  SHF.L.U32 R5, R8, R5, RZ ;  /* 0x0000000508057219 */ /* 0x000fe200000006ff */
[----:B------:R-:W-:Y:S03]  /*1650*/  BSSY B0, `(.L_x_6) ;  /* 0x0000026000007945 */ /* 0x000fe60003800000 */
[----:B----4-:R-:W-:-:S13]  /*1660*/  LOP3.LUT P2, RZ, R5, R4, RZ, 0xc0, !PT ;  /* 0x0000000405ff7212 */ /* 0x010fda000784c0ff */
[----:B------:R-:W-:-:S05]  /*1670*/  @P2 IMAD.SHL.U32 R5, R26, 0x80, RZ ;  /* 0x000000801a052824 */ /* 0x000fca00078e00ff */
[----:B--2---:R-:W-:-:S04]  /*1680*/  @P2 IADD3 R4, P3, R5, R2, RZ ;  /* 0x0000000205042210 */ /* 0x004fc80007f7e0ff */
[----:B------:R-:W-:Y:S02]  /*1690*/  @P2 LEA.HI.X.SX32 R5, R5, R3, 0x1, P3 ;  /* 0x0000000305052211 */ /* 0x000fe400018f0eff */
[C---:B------:R-:W-:Y:S01]  /*16a0*/  ISETP.GE.AND P3, PT, R23.reuse, RZ, PT ;  /* 0x000000ff1700720c */ /* 0x040fe20003f66270 */
[----:B------:R-:W-:-:S04]  /*16b0*/  @P2 IMAD.WIDE R4, R23, 0x4, R4 ;  /* 0x0000000417042825 */ /* 0x000fc800078e0204 */
[----:B------:R-:W-:Y:S01]  /*16c0*/  VIADD R23, R23, 0x1 ;  /* 0x0000000117177836 */ /* 0x000fe20000000000 */
[----:B------:R2:W-:Y:S04]  /*16d0*/  @P2 ST.E desc[UR4][R4.64], R21 ;  /* 0x0000001504002985 */ /* 0x0005e8000c101904 */
[----:B------:R2:W-:Y:S03]  /*16e0*/  STL [R1+0x1c], R23 ;  /* 0x00001c1701007387 */ /* 0x0005e60000100800 */
[----:B------:R-:W-:Y:S05]  /*16f0*/  @!P3 BRA `(.L_x_7) ;  /* 0x00000000006cb947 */ /* 0x000fea0003800000 */
[C---:B--2---:R-:W-:Y:S01]  /*1700*/  VIADD R4, R26.reuse, 0x1 ;  /* 0x000000011a047836 */ /* 0x044fe20000000000 */
[----:B------:R4:W-:Y:S01]  /*1710*/  STL [R1+0x1c], RZ ;  /* 0x00001cff01007387 */ /* 0x0009e20000100800 */
[----:B------:R-:W-:Y:S01]  /*1720*/  ISETP.GE.AND P2, PT, R26, 0x1, PT ;  /* 0x000000011a00780c */ /* 0x000fe20003f46270 */
[----:B------:R-:W-:Y:S02]  /*1730*/  IMAD.MOV.U32 R23, RZ, RZ, RZ ;  /* 0x000000ffff177224 */ /* 0x000fe400078e00ff */
[----:B------:R4:W-:Y:S01]  /*1740*/  STL [R1+0x20], R4 ;  /* 0x0000200401007387 */ /* 0x0009e20000100800 */
[----:B---3--:R-:W-:-:S09]  /*1750*/  IMAD.MOV.U32 R26, RZ, RZ, R4 ;  /* 0x000000ffff1a7224 */ /* 0x008fd200078e0004 */
[----:B----4-:R-:W-:Y:S05]  /*1760*/  @!P2 BRA `(.L_x_7) ;  /* 0x000000000050a947 */ /* 0x010fea0003800000 */
[----:B------:R-:W-:-:S13]  /*1770*/  ISETP.GE.AND P2, PT, R17, 0x3, PT ;  /* 0x000000031100780c */ /* 0x000fda0003f46270 */
[----:B------:R-:W2:Y:S04]  /*1780*/  @P2 LDL.64 R24, [R1+0x40] ;  /* 0x0000400001182983 */ /* 0x000ea80000100a00 */
[----:B------:R-:W2:Y:S04]  /*1790*/  @P2 LDL.64 R4, [R1+0x38] ;  /* 0x0000380001042983 */ /* 0x000ea80000100a00 */
[----:B------:R-:W3:Y:S01]  /*17a0*/  @!P2 LDL.64 R8, [R1+0x30] ;  /* 0x000030000108a983 */ /* 0x000ee20000100a00 */
[----:B------:R-:W-:Y:S02]  /*17b0*/  IMAD.MOV.U32 R23, RZ, RZ, RZ ;  /* 0x000000ffff177224 */ /* 0x000fe400078e00ff */
[----:B------:R-:W-:Y:S01]  /*17c0*/  IMAD.MOV.U32 R26, RZ, RZ, RZ ;  /* 0x000000ffff1a7224 */ /* 0x000fe200078e00ff */
[----:B--2---:R-:W-:Y:S01]  /*17d0*/  @P2 IADD3 R2, P3, P4, R2, R4, -R24 ;  /* 0x0000000402022210 */ /* 0x004fe20007c7e818 */
[----:B------:R-:W-:-:S03]  /*17e0*/  IMAD.MOV.U32 R4, RZ, RZ, RZ ;  /* 0x000000ffff047224 */ /* 0x000fc600078e00ff */
[----:B------:R-:W-:Y:S01]  /*17f0*/  @P2 IADD3.X R3, R3, R5, ~R25, P3, P4 ;  /* 0x0000000503032210 */ /* 0x000fe20001fe8c19 */
[----:B------:R-:W-:Y:S01]  /*1800*/  @P2 IMAD.MOV.U32 R24, RZ, RZ, R2 ;  /* 0x000000ffff182224 */ /* 0x000fe200078e0002 */
[----:B---3--:R-:W-:Y:S01]  /*1810*/  @!P2 IADD3 R2, P3, R8, R2, RZ ;  /* 0x000000020802a210 */ /* 0x008fe20007f7e0ff */
[----:B------:R-:W-:Y:S02]  /*1820*/  VIADD R5, R17, 0x1 ;  /* 0x0000000111057836 */ /* 0x000fe40000000000 */
[--C-:B------:R-:W-:Y:S02]  /*1830*/  @P2 IMAD.MOV.U32 R25, RZ, RZ, R3.reuse ;  /* 0x000000ffff192224 */ /* 0x100fe400078e0003 */
[----:B------:R-:W-:Y:S01]  /*1840*/  @!P2 IMAD.X R3, R9, 0x1, R3, P3 ;  /* 0x000000010903a824 */ /* 0x000fe200018e0603 */
[----:B------:R4:W-:Y:S01]  /*1850*/  STL.64 [R1+0x20], R4 ;  /* 0x0000200401007387 */ /* 0x0009e20000100a00 */
[----:B------:R-:W-:Y:S02]  /*1860*/  @P2 IMAD.MOV.U32 R17, RZ, RZ, RZ ;  /* 0x000000ffff112224 */ /* 0x000fe400078e00ff */
[----:B------:R-:W-:Y:S01]  /*1870*/  @!P2 IMAD.MOV.U32 R17, RZ, RZ, R5 ;  /* 0x000000ffff11a224 */ /* 0x000fe200078e0005 */
[----:B------:R4:W-:Y:S04]  /*1880*/  @P2 STL.64 [R1+0x48], R24 ;  /* 0x0000481801002387 */ /* 0x0009e80000100a00 */
[----:B------:R4:W-:Y:S04]  /*1890*/  @P2 STL [R1+0x24], RZ ;  /* 0x000024ff01002387 */ /* 0x0009e80000100800 */
[----:B------:R4:W-:Y:S02]  /*18a0*/  @!P2 STL.64 [R1+0x48], R2 ;  /* 0x000048020100a387 */ /* 0x0009e40000100a00 */
.L_x_7:
[----:B------:R-:W-:Y:S05]  /*18b0*/  BSYNC B0 ;  /* 0x0000000000007941 */ /* 0x000fea0003800000 */
.L_x_6:
[----:B--2-4-:R-:W-:-:S04]  /*18c0*/  IMAD.IADD R4, R26, 0x1, R23 ;  /* 0x000000011a047824 */ /* 0x014fc800078e0217 */
[----:B------:R-:W-:-:S05]  /*18d0*/  IMAD R5, R17, 0x2, R4 ;  /* 0x0000000211057824 */ /* 0x000fca00078e0204 */
[----:B------:R-:W-:-:S04]  /*18e0*/  SHF.R.S32.HI R4, RZ, 0x1f, R5 ;  /* 0x0000001fff047819 */ /* 0x000fc80000011405 */
[----:B------:R-:W-:-:S04]  /*18f0*/  LEA.HI R8, R4, R5, RZ, 0x4 ;  /* 0x0000000504087211 */ /* 0x000fc800078f20ff */
[----:B------:R-:W-:-:S05]  /*1900*/  SHF.R.S32.HI R4, RZ, 0x4, R8 ;  /* 0x00000004ff047819 */ /* 0x000fca0000011408 */
[----:B------:R-:W-:-:S06]  /*1910*/  IMAD R4, R4, 0x4, R1 ;  /* 0x0000000404047824 */ /* 0x000fcc00078e0201 */
[----:B------:R-:W2:Y:S01]  /*1920*/  LDL R4, [R4] ;  /* 0x0000000004047983 */ /* 0x000ea20000100800 */
[----:B------:R-:W-:Y:S01]  /*1930*/  LOP3.LUT R8, R8, 0xfffffff0, RZ, 0xc0, !PT ;  /* 0xfffffff008087812 */ /* 0x000fe200078ec0ff */
[----:B------:R-:W-:Y:S04]  /*1940*/  BSSY B0, `(.L_x_8) ;  /* 0x000002f000007945 */ /* 0x000fe80003800000 */
        /* <DEDUP_REMOVED lines=8> */
[----:B------:R-:W-:-:S04]  /*19d0*/  SHF.L.U32 R5, R8, R5, RZ ;  /* 0x0000000508057219 */ /* 0x000fc800000006ff */
[----:B--2---:R-:W-:-:S13]  /*19e0*/  LOP3.LUT P2, RZ, R5, R4, RZ, 0xc0, !PT ;  /* 0x0000000405ff7212 */ /* 0x004fda000784c0ff */
[----:B------:R-:W-:-:S05]  /*19f0*/  @P2 IMAD.SHL.U32 R5, R26, 0x80, RZ ;  /* 0x000000801a052824 */ /* 0x000fca00078e00ff */
[----:B------:R-:W-:-:S04]  /*1a00*/  @P2 IADD3 R4, P3, R5, R2, RZ ;  /* 0x0000000205042210 */ /* 0x000fc80007f7e0ff */
        /* <DEDUP_REMOVED lines=34> */
.L_x_9:
[----:B------:R-:W-:Y:S05]  /*1c30*/  BSYNC B0 ;  /* 0x0000000000007941 */ /* 0x000fea0003800000 */
.L_x_8:
        /* <DEDUP_REMOVED lines=8> */
[----:B---3--:R-:W-:Y:S01]  /*1cc0*/  IMAD.SHL.U32 R26, R26, 0x80, RZ ;  /* 0x000000801a1a7824 */ /* 0x008fe200078e00ff */
[----:B------:R-:W-:Y:S03]  /*1cd0*/  BSSY B0, `(.L_x_10) ;  /* 0x0000011000007945 */ /* 0x000fe60003800000 */
[----:B------:R-:W-:Y:S01]  /*1ce0*/  IMAD.IADD R8, R17, 0x1, -R8 ;  /* 0x0000000111087824 */ /* 0x000fe200078e0a08 */
[----:B------:R-:W-:-:S04]  /*1cf0*/  IADD3 R2, P3, R26, R2, RZ ;  /* 0x000000021a027210 */ /* 0x000fc80007f7e0ff */
[----:B------:R-:W-:Y:S02]  /*1d00*/  SHF.R.S32.HI R5, RZ, 0x1f, R8 ;  /* 0x0000001fff057819 */ /* 0x000fe40000011408 */
[----:B------:R-:W-:Y:S02]  /*1d10*/  LEA.HI.X.SX32 R3, R26, R3, 0x1, P3 ;  /* 0x000000031a037211 */ /* 0x000fe400018f0eff */
        /* <DEDUP_REMOVED lines=8> */
[----:B------:R-:W-:Y:S05]  /*1da0*/  @!P2 BRA `(.L_x_11) ;  /* 0x00000000000ca947 */ /* 0x000fea0003800000 */
[----:B------:R-:W-:-:S05]  /*1db0*/  IMAD.WIDE R2, R23, 0x4, R2 ;  /* 0x0000000417027825 */ /* 0x000fca00078e0202 */
[----:B------:R2:W-:Y:S04]  /*1dc0*/  ST.E desc[UR4][R2.64], R0 ;  /* 0x0000000002007985 */ /* 0x0005e8000c101904 */
[----:B------:R2:W5:Y:S02]  /*1dd0*/  LDL R23, [R1+0x1c] ;  /* 0x00001c0001177983 */ /* 0x0005640000100800 */
.L_x_11:
[----:B------:R-:W-:Y:S05]  /*1de0*/  BSYNC B0 ;  /* 0x0000000000007941 */ /* 0x000fea0003800000 */
.L_x_10:
[C---:B-----5:R-:W-:Y:S01]  /*1df0*/  VIADD R24, R23.reuse, 0x1 ;  /* 0x0000000117187836 */ /* 0x060fe20000000000 */
[----:B------:R-:W-:Y:S01]  /*1e00*/  ISETP.GE.AND P2, PT, R23, RZ, PT ;  /* 0x000000ff1700720c */ /* 0x000fe20003f46270 */
[----:B------:R-:W-:Y:S03]  /*1e10*/  BSSY B0, `(.L_x_12) ;  /* 0x000001f000007945 */ /* 0x000fe60003800000 */
[----:B------:R3:W-:Y:S09]  /*1e20*/  STL [R1+0x1c], R24 ;  /* 0x00001c1801007387 */ /* 0x0007f20000100800 */
[----:B------:R-:W-:Y:S05]  /*1e30*/  @!P2 BRA `(.L_x_13) ;  /* 0x00000000006ca947 */ /* 0x000fea0003800000 */
[----:B--2---:R-:W2:Y:S01]  /*1e40*/  LDL R2, [R1+0x20] ;  /* 0x0000200001027983 */ /* 0x004ea20000100800 */
[----:B---3--:R-:W-:-:S03]  /*1e50*/  IMAD.MOV.U32 R24, RZ, RZ, RZ ;  /* 0x000000ffff187224 */ /* 0x008fc600078e00ff */
[----:B------:R3:W-:Y:S01]  /*1e60*/  STL [R1+0x1c], RZ ;  /* 0x00001cff01007387 */ /* 0x0007e20000100800 */
[C---:B--2---:R-:W-:Y:S01]  /*1e70*/  VIADD R9, R2.reuse, 0x1 ;  /* 0x0000000102097836 */ /* 0x044fe20000000000 */
[----:B------:R-:W-:-:S04]  /*1e80*/  ISETP.GE.AND P2, PT, R2, 0x1, PT ;  /* 0x000000010200780c */ /* 0x000fc80003f46270 */
[----:B------:R3:W-:Y:S09]  /*1e90*/  STL [R1+0x20], R9 ;  /* 0x0000200901007387 */ /* 0x0007f20000100800 */
[----:B------:R-:W-:Y:S05]  /*1ea0*/  @!P2 BRA `(.L_x_14) ;  /* 0x000000000054a947 */ /* 0x000fea0003800000 */
[----:B---3--:R-:W2:Y:S02]  /*1eb0*/  LDL R9, [R1+0x24] ;  /* 0x0000240001097983 */ /* 0x008ea40000100800 */
        /* <DEDUP_REMOVED lines=9> */
[----:B---3--:R-:W-:-:S02]  /*1f50*/  IMAD.MOV.U32 R2, RZ, RZ, RZ ;  /* 0x000000ffff027224 */ /* 0x008fc400078e00ff */
[----:B------:R-:W-:Y:S02]  /*1f60*/  VIADD R3, R9, 0x1 ;  /* 0x0000000109037836 */ /* 0x000fe40000000000 */
[----:B------:R-:W-:-:S03]  /*1f70*/  IMAD.MOV.U32 R9, RZ, RZ, RZ ;  /* 0x000000ffff097224 */ /* 0x000fc600078e00ff */
[----:B------:R3:W-:Y:S04]  /*1f80*/  STL.64 [R1+0x20], R2 ;  /* 0x0000200201007387 */ /* 0x0007e80000100a00 */
[----:B------:R3:W-:Y:S01]  /*1f90*/  @P2 STL [R1+0x24], RZ ;  /* 0x000024ff01002387 */ /* 0x0007e20000100800 */
[----:B--2---:R-:W-:Y:S01]  /*1fa0*/  @!P2 IADD3 R4, P3, R24, R4, RZ ;  /* 0x000000041804a210 */ /* 0x004fe20007f7e0ff */
[----:B------:R-:W-:-:S04]  /*1fb0*/  IMAD.MOV.U32 R24, RZ, RZ, RZ ;  /* 0x000000ffff187224 */ /* 0x000fc800078e00ff */
[----:B------:R-:W-:-:S05]  /*1fc0*/  @!P2 IMAD.X R5, R25, 0x1, R5, P3 ;  /* 0x000000011905a824 */ /* 0x000fca00018e0605 */
[----:B------:R3:W-:Y:S01]  /*1fd0*/  @!P2 STL.64 [R1+0x48], R4 ;  /* 0x000048040100a387 */ /* 0x0007e20000100a00 */
[----:B------:R-:W-:Y:S05]  /*1fe0*/  BRA `(.L_x_14) ;  /* 0x0000000000047947 */ /* 0x000fea0003800000 */
.L_x_13:
[----:B------:R4:W5:Y:S02]  /*1ff0*/  LDL R9, [R1+0x20] ;  /* 0x0000200001097983 */ /* 0x0009640000100800 */
.L_x_14:
[----:B------:R-:W-:Y:S05]  /*2000*/  BSYNC B0 ;  /* 0x0000000000007941 */ /* 0x000fea0003800000 */
.L_x_12:
[----:B------:R-:W4:Y:S01]  /*2010*/  LDL R17, [R1+0x24] ;  /* 0x0000240001117983 */ /* 0x000f220000100800 */
[----:B--23-5:R-:W-:-:S04]  /*2020*/  IMAD.IADD R2, R9, 0x1, R24 ;  /* 0x0000000109027824 */ /* 0x02cfc800078e0218 */
[----:B----4-:R-:W-:-:S05]  /*2030*/  IMAD R5, R17, 0x2, R2 ;  /* 0x0000000211057824 */ /* 0x010fca00078e0202 */
[----:B------:R-:W-:-:S04]  /*2040*/  SHF.R.S32.HI R2, RZ, 0x1f, R5 ;  /* 0x0000001fff027819 */ /* 0x000fc80000011405 */
[----:B------:R-:W-:-:S04]  /*2050*/  LEA.HI R23, R2, R5, RZ, 0x4 ;  /* 0x0000000502177211 */ /* 0x000fc800078f20ff */
[----:B------:R-:W-:-:S05]  /*2060*/  SHF.R.S32.HI R2, RZ, 0x4, R23 ;  /* 0x00000004ff027819 */ /* 0x000fca0000011417 */
[----:B------:R-:W-:Y:S02]  /*2070*/  IMAD R4, R2, 0x4, R1 ;  /* 0x0000000402047824 */ /* 0x000fe400078e0201 */
[----:B------:R-:W2:Y:S04]  /*2080*/  LDL.64 R2, [R1+0x48] ;  /* 0x0000480001027983 */ /* 0x000ea80000100a00 */
[----:B------:R-:W3:Y:S01]  /*2090*/  LDL R4, [R4] ;  /* 0x0000000004047983 */ /* 0x000ee20000100800 */
[----:B------:R-:W-:-:S05]  /*20a0*/  LOP3.LUT R26, R23, 0xfffffff0, RZ, 0xc0, !PT ;  /* 0xfffffff0171a7812 */ /* 0x000fca00078ec0ff */
[----:B------:R-:W-:-:S05]  /*20b0*/  IMAD.IADD R26, R5, 0x1, -R26 ;  /* 0x00000001051a7824 */ /* 0x000fca00078e0a1a */
[----:B------:R-:W-:-:S04]  /*20c0*/  SHF.R.S32.HI R5, RZ, 0x1f, R26 ;  /* 0x0000001fff057819 */ /* 0x000fc8000001141a */
[----:B------:R-:W-:-:S05]  /*20d0*/  LEA.HI R5, R5, R26, RZ, 0x2 ;  /* 0x0000001a05057211 */ /* 0x000fca00078f10ff */
[C---:B------:R-:W-:Y:S01]  /*20e0*/  IMAD.SHL.U32 R23, R5.reuse, 0x2, RZ ;  /* 0x0000000205177824 */ /* 0x040fe200078e00ff */
[----:B------:R-:W-:-:S04]  /*20f0*/  LOP3.LUT R5, R5, 0xfffffffc, RZ, 0xc0, !PT ;  /* 0xfffffffc05057812 */ /* 0x000fc800078ec0ff */
[----:B------:R-:W-:-:S04]  /*2100*/  LOP3.LUT R23, R23, 0xfffffff8, RZ, 0xc0, !PT ;  /* 0xfffffff817177812 */ /* 0x000fc800078ec0ff */
[----:B------:R-:W-:-:S04]  /*2110*/  IADD3 R5, R23, R26, -R5 ;  /* 0x0000001a17057210 */ /* 0x000fc80007ffe805 */
[----:B------:R-:W-:Y:S01]  /*2120*/  SHF.L.U32 R5, R8, R5, RZ ;  /* 0x0000000508057219 */ /* 0x000fe200000006ff */
[----:B------:R-:W-:Y:S01]  /*2130*/  VIADD R8, R24, 0x1 ;  /* 0x0000000118087836 */ /* 0x000fe20000000000 */
[----:B------:R-:W-:Y:S02]  /*2140*/  BSSY B0, `(.L_x_15) ;  /* 0x0000024000007945 */ /* 0x000fe40003800000 */
[----:B---3--:R-:W-:-:S13]  /*2150*/  LOP3.LUT P2, RZ, R5, R4, RZ, 0xc0, !PT ;  /* 0x0000000405ff7212 */ /* 0x008fda000784c0ff */
[----:B------:R-:W-:-:S05]  /*2160*/  @P2 IMAD.SHL.U32 R5, R9, 0x80, RZ ;  /* 0x0000008009052824 */ /* 0x000fca00078e00ff */
[----:B--2---:R-:W-:-:S04]  /*2170*/  @P2 IADD3 R4, P3, R5, R2, RZ ;  /* 0x0000000205042210 */ /* 0x004fc80007f7e0ff */
[----:B------:R-:W-:-:S03]  /*2180*/  @P2 LEA.HI.X.SX32 R5, R5, R3, 0x1, P3 ;  /* 0x0000000305052211 */ /* 0x000fc600018f0eff */
[----:B------:R-:W-:-:S05]  /*2190*/  @P2 IMAD.WIDE R4, R24, 0x4, R4 ;  /* 0x0000000418042825 */ /* 0x000fca00078e0204 */
[----:B------:R2:W-:Y:S04]  /*21a0*/  @P2 ST.E desc[UR4][R4.64], R13 ;  /* 0x0000000d04002985 */ /* 0x0005e8000c101904 */
[----:B------:R2:W-:Y:S01]  /*21b0*/  STL [R1+0x1c], R8 ;  /* 0x00001c0801007387 */ /* 0x0005e20000100800 */
[----:B------:R-:W-:-:S13]  /*21c0*/  ISETP.GE.AND P3, PT, R24, RZ, PT ;  /* 0x000000ff1800720c */ /* 0x000fda0003f66270 */
[----:B--2---:R-:W-:Y:S05]  /*21d0*/  @!P3 BRA `(.L_x_16) ;  /* 0x000000000068b947 */ /* 0x004fea0003800000 */
[C---:B------:R-:W-:Y:S01]  /*21e0*/  VIADD R4, R9.reuse, 0x1 ;  /* 0x0000000109047836 */ /* 0x040fe20000000000 */
[----:B------:R2:W-:Y:S01]  /*21f0*/  STL [R1+0x1c], RZ ;  /* 0x00001cff01007387 */ /* 0x0005e20000100800 */
[----:B------:R-:W-:Y:S01]  /*2200*/  ISETP.GE.AND P2, PT, R9, 0x1, PT ;  /* 0x000000010900780c */ /* 0x000fe20003f46270 */
[----:B------:R-:W-:Y:S02]  /*2210*/  IMAD.MOV.U32 R8, RZ, RZ, RZ ;  /* 0x000000ffff087224 */ /* 0x000fe400078e00ff */
[----:B------:R2:W-:Y:S01]  /*2220*/  STL [R1+0x20], R4 ;  /* 0x0000200401007387 */ /* 0x0005e20000100800 */
[----:B------:R-:W-:-:S09]  /*2230*/  IMAD.MOV.U32 R9, RZ, RZ, R4 ;  /* 0x000000ffff097224 */ /* 0x000fd200078e0004 */
[----:B--2---:R-:W-:Y:S05]  /*2240*/  @!P2 BRA `(.L_x_16) ;  /* 0x00000000004ca947 */ /* 0x004fea0003800000 */
[----:B------:R-:W-:-:S13]  /*2250*/  ISETP.GE.AND P2, PT, R17, 0x3, PT ;  /* 0x000000031100780c */ /* 0x000fda0003f46270 */
[----:B------:R-:W2:Y:S04]  /*2260*/  @P2 LDL.64 R24, [R1+0x40] ;  /* 0x0000400001182983 */ /* 0x000ea80000100a00 */
[----:B------:R-:W2:Y:S04]  /*2270*/  @P2 LDL.64 R4, [R1+0x38] ;  /* 0x0000380001042983 */ /* 0x000ea80000100a00 */
[----:B------:R-:W3:Y:S01]  /*2280*/  @!P2 LDL.64 R8, [R1+0x30] ;  /* 0x000030000108a983 */ /* 0x000ee20000100a00 */
        /* <DEDUP_REMOVED lines=9> */
[----:B------:R-:W-:Y:S01]  /*2320*/  @P2 IMAD.MOV.U32 R17, RZ, RZ, RZ ;  /* 0x000000ffff112224 */ /* 0x000fe200078e00ff */
[----:B------:R-:W-:Y:S01]  /*2330*/  CS2R R8, SRZ ;  /* 0x0000000000087805 */ /* 0x000fe2000001ff00 */
[----:B------:R-:W-:Y:S01]  /*2340*/  @!P2 IMAD.MOV.U32 R17, RZ, RZ, R5 ;  /* 0x000000ffff11a224 */ /* 0x000fe200078e0005 */
[----:B------:R2:W-:Y:S04]  /*2350*/  @P2 STL.64 [R1+0x48], R24 ;  /* 0x0000481801002387 */ /* 0x0005e80000100a00 */
[----:B------:R2:W-:Y:S04]  /*2360*/  @P2 STL [R1+0x24], RZ ;  /* 0x000024ff01002387 */ /* 0x0005e80000100800 */
[----:B------:R2:W-:Y:S02]  /*2370*/  @!P2 STL.64 [R1+0x48], R2 ;  /* 0x000048020100a387 */ /* 0x0005e40000100a00 */
.L_x_16:
[----:B------:R-:W-:Y:S05]  /*2380*/  BSYNC B0 ;  /* 0x0000000000007941 */ /* 0x000fea0003800000 */
.L_x_15:
[----:B--2---:R-:W-:-:S04]  /*2390*/  IMAD.IADD R4, R9, 0x1, R8 ;  /* 0x0000000109047824 */ /* 0x004fc800078e0208 */
[----:B------:R-:W-:-:S05]  /*23a0*/  IMAD R5, R17, 0x2, R4 ;  /* 0x0000000211057824 */ /* 0x000fca00078e0204 */
[----:B------:R-:W-:-:S04]  /*23b0*/  SHF.R.S32.HI R4, RZ, 0x1f, R5 ;  /* 0x0000001fff047819 */ /* 0x000fc80000011405 */
[----:B------:R-:W-:-:S04]  /*23c0*/  LEA.HI R23, R4, R5, RZ, 0x4 ;  /* 0x0000000504177211 */ /* 0x000fc800078f20ff */
[----:B------:R-:W-:-:S05]  /*23d0*/  SHF.R.S32.HI R4, RZ, 0x4, R23 ;  /* 0x00000004ff047819 */ /* 0x000fca0000011417 */
[----:B------:R-:W-:-:S06]  /*23e0*/  IMAD R4, R4, 0x4, R1 ;  /* 0x0000000404047824 */ /* 0x000fcc00078e0201 */
[----:B------:R-:W2:Y:S01]  /*23f0*/  LDL R4, [R4] ;  /* 0x0000000004047983 */ /* 0x000ea20000100800 */
[----:B------:R-:W-:Y:S01]  /*2400*/  LOP3.LUT R24, R23, 0xfffffff0, RZ, 0xc0, !PT ;  /* 0xfffffff017187812 */ /* 0x000fe200078ec0ff */
[----:B------:R-:W-:Y:S01]  /*2410*/  VIADD R26, R8, 0x1 ;  /* 0x00000001081a7836 */ /* 0x000fe20000000000 */
[----:B------:R-:W-:Y:S03]  /*2420*/  BSSY B0, `(.L_x_17) ;  /* 0x000002e000007945 */ /* 0x000fe60003800000 */
        /* <DEDUP_REMOVED lines=14> */
[----:B------:R-:W-:-:S05]  /*2510*/  @P2 IMAD.WIDE R4, R8, 0x4, R4 ;  /* 0x0000000408042825 */ /* 0x000fca00078e0204 */
        /* <DEDUP_REMOVED lines=8> */
[----:B------:R-:W-:-:S09]  /*25a0*/  IMAD.MOV.U32 R9, RZ, RZ, R4 ;  /* 0x000000ffff097224 */ /* 0x000fd200078e0004 */
[----:B---3--:R-:W-:Y:S05]  /*25b0*/  @!P2 BRA `(.L_x_18) ;  /* 0x000000000050a947 */ /* 0x008fea0003800000 */
[----:B------:R-:W-:-:S13]  /*25c0*/  ISETP.GE.AND P4, PT, R17, 0x3, PT ;  /* 0x000000031100780c */ /* 0x000fda0003f86270 */
[----:B------:R-:W2:Y:S04]  /*25d0*/  @P4 LDL.64 R24, [R1+0x40] ;  /* 0x0000400001184983 */ /* 0x000ea80000100a00 */
[----:B------:R-:W2:Y:S04]  /*25e0*/  @P4 LDL.64 R4, [R1+0x38] ;  /* 0x0000380001044983 */ /* 0x000ea80000100a00 */
[----:B------:R-:W3:Y:S01]  /*25f0*/  @!P4 LDL.64 R8, [R1+0x30] ;  /* 0x000030000108c983 */ /* 0x000ee20000100a00 */
        /* <DEDUP_REMOVED lines=12> */
[----:B------:R3:W-:Y:S01]  /*26c0*/  @P4 STL.64 [R1+0x48], R24 ;  /* 0x0000481801004387 */ /* 0x0007e20000100a00 */
[----:B------:R-:W-:-:S03]  /*26d0*/  IMAD.MOV.U32 R9, RZ, RZ, RZ ;  /* 0x000000ffff097224 */ /* 0x000fc600078e00ff */
[----:B------:R3:W-:Y:S04]  /*26e0*/  @P4 STL [R1+0x24], RZ ;  /* 0x000024ff01004387 */ /* 0x0007e80000100800 */
[----:B------:R3:W-:Y:S02]  /*26f0*/  @!P4 STL.64 [R1+0x48], R2 ;  /* 0x000048020100c387 */ /* 0x0007e40000100a00 */
.L_x_18:
[----:B------:R-:W-:Y:S05]  /*2700*/  BSYNC B0 ;  /* 0x0000000000007941 */ /* 0x000fea0003800000 */
.L_x_17:
[----:B--23--:R-:W-:-:S04]  /*2710*/  IMAD.IADD R4, R26, 0x1, R9 ;  /* 0x000000011a047824 */ /* 0x00cfc800078e0209 */
[----:B------:R-:W-:-:S05]  /*2720*/  IMAD R17, R17, 0x2, R4 ;  /* 0x0000000211117824 */ /* 0x000fca00078e0204 */
[----:B------:R-:W-:-:S04]  /*2730*/  SHF.R.S32.HI R4, RZ, 0x1f, R17 ;  /* 0x0000001fff047819 */ /* 0x000fc80000011411 */
[----:B------:R-:W-:-:S04]  /*2740*/  LEA.HI R5, R4, R17, RZ, 0x4 ;  /* 0x0000001104057211 */ /* 0x000fc800078f20ff */
[----:B------:R-:W-:-:S05]  /*2750*/  SHF.R.S32.HI R4, RZ, 0x4, R5 ;  /* 0x00000004ff047819 */ /* 0x000fca0000011405 */
[----:B------:R-:W-:-:S06]  /*2760*/  IMAD R4, R4, 0x4, R1 ;  /* 0x0000000404047824 */ /* 0x000fcc00078e0201 */
[----:B------:R-:W2:Y:S01]  /*2770*/  LDL R4, [R4] ;  /* 0x0000000004047983 */ /* 0x000ea20000100800 */
[----:B------:R-:W-:Y:S01]  /*2780*/  LOP3.LUT R8, R5, 0xfffffff0, RZ, 0xc0, !PT ;  /* 0xfffffff005087812 */ /* 0x000fe200078ec0ff */
[----:B------:R-:W-:Y:S01]  /*2790*/  IMAD.SHL.U32 R9, R9, 0x80, RZ ;  /* 0x0000008009097824 */ /* 0x000fe200078e00ff */
        /* <DEDUP_REMOVED lines=17> */
.L_x_20:
[----:B------:R-:W-:Y:S05]  /*28b0*/  BSYNC B0 ;  /* 0x0000000000007941 */ /* 0x000fea0003800000 */
.L_x_19:
        /* <DEDUP_REMOVED lines=12> */
[----:B------:R-:W2:Y:S02]  /*2980*/  LDL R23, [R1+0x24] ;  /* 0x0000240001177983 */ /* 0x000ea40000100800 */
[----:B--2---:R-:W-:-:S13]  /*2990*/  ISETP.GE.AND P2, PT, R23, 0x3, PT ;  /* 0x000000031700780c */ /* 0x004fda0003f46270 */
[----:B---3--:R-:W2:Y:S04]  /*29a0*/  @P2 LDL.64 R8, [R1+0x40] ;  /* 0x0000400001082983 */ /* 0x008ea80000100a00 */
        /* <DEDUP_REMOVED lines=8> */
[----:B------:R-:W-:-:S05]  /*2a30*/  VIADD R3, R23, 0x1 ;  /* 0x0000000117037836 */ /* 0x000fca0000000000 */
[----:B------:R3:W-:Y:S04]  /*2a40*/  STL.64 [R1+0x20], R2 ;  /* 0x0000200201007387 */ /* 0x0007e80000100a00 */
[----:B------:R3:W-:Y:S01]  /*2a50*/  @P2 STL [R1+0x24], RZ ;  /* 0x000024ff01002387 */ /* 0x0007e20000100800 */
[----:B--2---:R-:W-:-:S05]  /*2a60*/  @!P2 IADD3 R4, P3, R8, R4, RZ ;  /* 0x000000040804a210 */ /* 0x004fca0007f7e0ff */
[----:B------:R-:W-:Y:S01]  /*2a70*/  @!P2 IMAD.X R5, R9, 0x1, R5, P3 ;  /* 0x000000010905a824 */ /* 0x000fe200018e0605 */
[----:B------:R-:W-:-:S04]  /*2a80*/  CS2R R8, SRZ ;  /* 0x0000000000087805 */ /* 0x000fc8000001ff00 */
[----:B------:R3:W-:Y:S01]  /*2a90*/  @!P2 STL.64 [R1+0x48], R4 ;  /* 0x000048040100a387 */ /* 0x0007e20000100a00 */
[----:B------:R-:W-:Y:S05]  /*2aa0*/  BRA `(.L_x_23) ;  /* 0x0000000000047947 */ /* 0x000fea0003800000 */
.L_x_22:
[----:B------:R4:W5:Y:S02]  /*2ab0*/  LDL R9, [R1+0x20] ;  /* 0x0000200001097983 */ /* 0x0009640000100800 */
.L_x_23:
[----:B------:R-:W-:Y:S05]  /*2ac0*/  BSYNC B0 ;  /* 0x0000000000007941 */ /* 0x000fea0003800000 */
.L_x_21:
        /* <DEDUP_REMOVED lines=17> */
[----:B------:R-:W-:-:S04]  /*2be0*/  SHF.L.U32 R17, R17, R24, RZ ;  /* 0x0000001811117219 */ /* 0x000fc800000006ff */
[----:B---3--:R-:W-:-:S13]  /*2bf0*/  LOP3.LUT P2, RZ, R17, R4, RZ, 0xc0, !PT ;  /* 0x0000000411ff7212 */ /* 0x008fda000784c0ff */
[----:B------:R-:W-:-:S05]  /*2c00*/  @P2 IMAD.SHL.U32 R5, R9, 0x80, RZ ;  /* 0x0000008009052824 */ /* 0x000fca00078e00ff */
[----:B--2---:R-:W-:-:S04]  /*2c10*/  @P2 IADD3 R4, P3, R5, R2, RZ ;  /* 0x0000000205042210 */ /* 0x004fc80007f7e0ff */
[----:B------:R-:W-:-:S03]  /*2c20*/  @P2 LEA.HI.X.SX32 R5, R5, R3, 0x1, P3 ;  /* 0x0000000305052211 */ /* 0x000fc600018f0eff */
[----:B------:R-:W-:-:S05]  /*2c30*/  @P2 IMAD.WIDE R4, R8, 0x4, R4 ;  /* 0x0000000408042825 */ /* 0x000fca00078e0204 */
[----:B------:R2:W-:Y:S04]  /*2c40*/  @P2 ST.E desc[UR4][R4.64], R22 ;  /* 0x0000001604002985 */ /* 0x0005e8000c101904 */
[----:B------:R-:W3:Y:S01]  /*2c50*/  LDL.U8 R17, [R1+0x50] ;  /* 0x0000500001117983 */ /* 0x000ee20000100000 */
[----:B------:R-:W-:-:S05]  /*2c60*/  VIADD R24, R8, 0x1 ;  /* 0x0000000108187836 */ /* 0x000fca0000000000 */
[----:B------:R2:W-:Y:S01]  /*2c70*/  STL [R1+0x1c], R24 ;  /* 0x00001c1801007387 */ /* 0x0005e20000100800 */
[----:B------:R-:W-:Y:S01]  /*2c80*/  ISETP.GE.AND P3, PT, R8, RZ, PT ;  /* 0x000000ff0800720c */ /* 0x000fe20003f66270 */
[----:B------:R-:W-:Y:S01]  /*2c90*/  BSSY B0, `(.L_x_24) ;  /* 0x0000018000007945 */ /* 0x000fe20003800000 */
[----:B---3--:R-:W-:-:S11]  /*2ca0*/  ISETP.NE.AND P2, PT, R17, RZ, PT ;  /* 0x000000ff1100720c */ /* 0x008fd60003f45270 */
[----:B--2---:R-:W-:Y:S05]  /*2cb0*/  @!P3 BRA `(.L_x_25) ;  /* 0x000000000054b947 */ /* 0x004fea0003800000 */
[C---:B------:R-:W-:Y:S01]  /*2cc0*/  VIADD R4, R9.reuse, 0x1 ;  /* 0x0000000109047836 */ /* 0x040fe20000000000 */
[----:B------:R2:W-:Y:S01]  /*2cd0*/  STL [R1+0x1c], RZ ;  /* 0x00001cff01007387 */ /* 0x0005e20000100800 */
[----:B------:R-:W-:-:S03]  /*2ce0*/  ISETP.GE.AND P3, PT, R9, 0x1, PT ;  /* 0x000000010900780c */ /* 0x000fc60003f66270 */
[----:B------:R2:W-:Y:S10]  /*2cf0*/  STL [R1+0x20], R4 ;  /* 0x0000200401007387 */ /* 0x0005f40000100800 */
        /* <DEDUP_REMOVED lines=13> */
[----:B------:R2:W-:Y:S04]  /*2dd0*/  STL.64 [R1+0x20], R4 ;  /* 0x0000200401007387 */ /* 0x0005e80000100a00 */
[----:B------:R2:W-:Y:S04]  /*2de0*/  @P3 STL.64 [R1+0x48], R8 ;  /* 0x0000480801003387 */ /* 0x0005e80000100a00 */
[----:B------:R2:W-:Y:S04]  /*2df0*/  @P3 STL [R1+0x24], RZ ;  /* 0x000024ff01003387 */ /* 0x0005e80000100800 */
[----:B------:R2:W-:Y:S02]  /*2e00*/  @!P3 STL.64 [R1+0x48], R2 ;  /* 0x000048020100b387 */ /* 0x0005e40000100a00 */
.L_x_25:
[----:B------:R-:W-:Y:S05]  /*2e10*/  BSYNC B0 ;  /* 0x0000000000007941 */ /* 0x000fea0003800000 */
.L_x_24:
[----:B------:R-:W-:Y:S04]  /*2e20*/  BSSY B0, `(.L_x_26) ;  /* 0x0000027000007945 */ /* 0x000fe80003800000 */
[----:B------:R-:W-:Y:S05]  /*2e30*/  @!P2 BRA `(.L_x_27) ;  /* 0x000000000090a947 */ /* 0x000fea0003800000 */
[----:B------:R-:W3:Y:S04]  /*2e40*/  LDL R26, [R1+0xc] ;  /* 0x00000c00011a7983 */ /* 0x000ee80000100800 */
[----:B--2---:R-:W3:Y:S04]  /*2e50*/  LDL.64 R4, [R1+0x10] ;  /* 0x0000100001047983 */ /* 0x004ee80000100a00 */
[----:B------:R-:W2:Y:S04]  /*2e60*/  LDL R23, [R1+0x4] ;  /* 0x0000040001177983 */ /* 0x000ea80000100800 */
[----:B------:R-:W4:Y:S04]  /*2e70*/  LDL R17, [R1+0x18] ;  /* 0x0000180001117983 */ /* 0x000f280000100800 */
[----:B------:R-:W5:Y:S01]  /*2e80*/  LDL.64 R24, [R1+0x28] ;  /* 0x0000280001187983 */ /* 0x000f620000100a00 */
[----:B---3--:R-:W-:Y:S01]  /*2e90*/  IMAD.IADD R26, R5, 0x1, R26 ;  /* 0x00000001051a7824 */ /* 0x008fe200078e021a */
[----:B------:R-:W-:-:S03]  /*2ea0*/  SHF.R.S32.HI R9, RZ, 0x1f, R5 ;  /* 0x0000001fff097819 */ /* 0x000fc60000011405 */
[C---:B------:R-:W-:Y:S01]  /*2eb0*/  VIADD R8, R26.reuse, 0x20 ;  /* 0x000000201a087836 */ /* 0x040fe20000000000 */
[-C--:B--2---:R-:W-:Y:S01]  /*2ec0*/  ISETP.GE.AND P2, PT, R26, R23.reuse, PT ;  /* 0x000000171a00720c */ /* 0x084fe20003f46270 */
[----:B------:R2:W-:Y:S01]  /*2ed0*/  STL [R1+0xc], R26 ;  /* 0x00000c1a01007387 */ /* 0x0005e20000100800 */
[----:B----4-:R-:W-:Y:S02]  /*2ee0*/  IMAD.IADD R28, R4, 0x1, R17 ;  /* 0x00000001041c7824 */ /* 0x010fe400078e0211 */
[----:B------:R-:W-:Y:S01]  /*2ef0*/  ISETP.GE.AND P3, PT, R8, R23, PT ;  /* 0x000000170800720c */ /* 0x000fe20003f66270 */
[----:B------:R-:W-:Y:S01]  /*2f00*/  IMAD.MOV.U32 R8, RZ, RZ, R5 ;  /* 0x000000ffff087224 */ /* 0x000fe200078e0005 */
[----:B------:R-:W-:Y:S02]  /*2f10*/  SHF.R.S32.HI R5, RZ, 0x1f, R17 ;  /* 0x0000001fff057819 */ /* 0x000fe40000011411 */
[----:B------:R-:W-:Y:S01]  /*2f20*/  SEL R4, RZ, 0xffffffff, P3 ;  /* 0xffffffffff047807 */ /* 0x000fe20001800000 */
[----:B-----5:R-:W-:Y:S01]  /*2f30*/  IMAD.WIDE.U32 R8, R17, R24, R8 ;  /* 0x0000001811087225 */ /* 0x020fe200078e0008 */
[----:B------:R-:W-:Y:S01]  /*2f40*/  SEL R23, RZ, 0x8, P3 ;  /* 0x00000008ff177807 */ /* 0x000fe20001800000 */
[----:B------:R2:W-:Y:S02]  /*2f50*/  STL [R1+0x10], R28 ;  /* 0x0000101c01007387 */ /* 0x0005e40000100800 */
        /* <DEDUP_REMOVED lines=13> */
[----:B------:R-:W-:-:S04]  /*3030*/  SEL R17, RZ, 0x400, P2 ;  /* 0x00000400ff117807 */ /* 0x000fc80001000000 */
[----:B------:R-:W-:Y:S01]  /*3040*/  LOP3.LUT R24, R24, R17, R4, 0xfe, !PT ;  /* 0x0000001118187212 */ /* 0x000fe200078efe04 */
[----:B------:R-:W-:-:S04]  /*3050*/  IMAD.SHL.U32 R4, R8, 0x4, RZ ;  /* 0x0000000408047824 */ /* 0x000fc800078e00ff */
[----:B------:R2:W-:Y:S01]  /*3060*/  STL [R1], R24 ;  /* 0x0000001801007387 */ /* 0x0005e20000100800 */
[----:B------:R-:W-:Y:S05]  /*3070*/  BRA `(.L_x_28) ;  /* 0x0000000000047947 */ /* 0x000fea0003800000 */
.L_x_27:
[----:B--2---:R3:W5:Y:S02]  /*3080*/  LDL.64 R4, [R1+0x40] ;  /* 0x0000400001047983 */ /* 0x0047640000100a00 */
.L_x_28:
[----:B------:R-:W-:Y:S05]  /*3090*/  BSYNC B0 ;  /* 0x0000000000007941 */ /* 0x000fea0003800000 */
.L_x_26:
[----:B-----5:R-:W-:Y:S01]  /*30a0*/  IADD3 R17, P2, R2, R4, RZ ;  /* 0x0000000402117210 */ /* 0x020fe20007f5e0ff */
[----:B------:R-:W4:Y:S01]  /*30b0*/  LDC.64 R8, c[0x0][0x248] ;  /* 0x00009200ff087b82 */ /* 0x000f220000000a00 */
[----:B------:R0:W-:Y:S01]  /*30c0*/  STL.U8 [R1+0x50], RZ ;  /* 0x000050ff01007387 */ /* 0x0001e20000100000 */
[----:B------:R-:W-:Y:S02]  /*30d0*/  VIADD R16, R16, 0xffffffff ;  /* 0xffffffff10107836 */ /* 0x000fe40000000000 */
[----:B------:R-:W-:Y:S01]  /*30e0*/  IMAD.X R23, R3, 0x1, R5, P2 ;  /* 0x0000000103177824 */ /* 0x000fe200010e0605 */
[C---:B------:R-:W-:Y:S01]  /*30f0*/  IADD3 R5, P4, P5, R14.reuse, 0x80, R6 ;  /* 0x000000800e057810 */ /* 0x040fe20007d9e006 */
[----:B------:R-:W-:Y:S02]  /*3100*/  IMAD.MOV.U32 R2, RZ, RZ, R17 ;  /* 0x000000ffff027224 */ /* 0x000fe400078e0011 */
[----:B------:R-:W-:Y:S01]  /*3110*/  IMAD.MOV.U32 R3, RZ, RZ, R23 ;  /* 0x000000ffff037224 */ /* 0x000fe200078e0017 */
[----:B------:R-:W-:-:S02]  /*3120*/  IADD3 R5, P2, P3, R14, R5, R14 ;  /* 0x000000050e057210 */ /* 0x000fc40007b5e00e */
[C---:B------:R-:W-:Y:S02]  /*3130*/  IADD3.X R4, R15.reuse, RZ, R7, P4, P5 ;  /* 0x000000ff0f047210 */ /* 0x040fe400027ea407 */
[----:B------:R0:W-:Y:S02]  /*3140*/  STL.64 [R1+0x48], R2 ;  /* 0x0000480201007387 */ /* 0x0001e40000100a00 */
[----:B------:R-:W-:Y:S02]  /*3150*/  IADD3.X R4, R15, R4, R15, P2, P3 ;  /* 0x000000040f047210 */ /* 0x000fe400017e640f */
[----:B------:R-:W-:Y:S02]  /*3160*/  ISETP.GT.AND P2, PT, R16, 0x2, PT ;  /* 0x000000021000780c */ /* 0x000fe40003f44270 */
[----:B----4-:R-:W-:-:S04]  /*3170*/  IADD3 R8, P4, P5, R5, -0x80, R8 ;  /* 0xffffff8005087810 */ /* 0x010fc80007d9e008 */
[----:B------:R-:W-:Y:S02]  /*3180*/  IADD3 R6, P3, R8, 0x180, RZ ;  /* 0x0000018008067810 */ /* 0x000fe40007f7e0ff */
[----:B------:R-:W-:-:S05]  /*3190*/  IADD3.X R9, R4, -0x1, R9, P4, P5 ;  /* 0xffffffff04097810 */ /* 0x000fca00027ea409 */
[----:B------:R-:W-:Y:S01]  /*31a0*/  IMAD.X R7, RZ, RZ, R9, P3 ;  /* 0x000000ffff077224 */ /* 0x000fe200018e0609 */
[----:B0-----:R-:W-:Y:S06]  /*31b0*/  @P2 BRA `(.L_x_29) ;  /* 0xffffffdc00c82947 */ /* 0x001fec000383ffff */
[----:B------:R-:W-:Y:S05]  /*31c0*/  EXIT ;  /* 0x000000000000794d */ /* 0x000fea0003800000 */
.L_x_30:
[----:B------:R-:W-:-:S00]  /*31d0*/  BRA `(.L_x_30) ;  /* 0xfffffffc00fc7947 */ /* 0x000fc0000383ffff */
[----:B------:R-:W-:-:S00]  /*31e0*/  NOP ;  /* 0x0000000000007918 */ /* 0x000fc00000000000 */
        /* <DEDUP_REMOVED lines=9> */
.L_x_31:


//--------------------- .nv.shared.reserved.0     --------------------------
	.section	.nv.shared.reserved.0,"aw",@nobits
	.weak		__nv_reservedSMEM_offset_0_alias
	.size		__nv_reservedSMEM_offset_0_alias, 0, 0
	.other		__nv_reservedSMEM_offset_0_alias,@"STO_CUDA_RESERVED_SHARED STV_DEFAULT"
__nv_reservedSMEM_offset_0_alias:
	.zero		0


//--------------------- .nv.global                --------------------------
	.section	.nv.global,"aw",@nobits
.nv.global:
	.type		_ZN34_INTERNAL_dbe8f699_4_k_cu_d0a07fa94cuda3std6ranges3__45__cpo9iter_moveE,@object
	.size		_ZN34_INTERNAL_dbe8f699_4_k_cu_d0a07fa94cuda3std6ranges3__45__cpo9iter_moveE,(_ZN34_INTERNAL_dbe8f699_4_k_cu_d0a07fa94cuda3std3__45__cpo5beginE - _ZN34_INTERNAL_dbe8f699_4_k_cu_d0a07fa94cuda3std6ranges3__45__cpo9iter_moveE)
_ZN34_INTERNAL_dbe8f699_4_k_cu_d0a07fa94cuda3std6ranges3__45__cpo9iter_moveE:
	.zero		1
	.type		_ZN34_INTERNAL_dbe8f699_4_k_cu_d0a07fa94cuda3std3__45__cpo5beginE,@object
	.size		_ZN34_INTERNAL_dbe8f699_4_k_cu_d0a07fa94cuda3std3__45__cpo5beginE,(_ZN34_INTERNAL_dbe8f699_4_k_cu_d0a07fa94cuda3std3__436_GLOBAL__N__dbe8f699_4_k_cu_d0a07fa96ignoreE - _ZN34_INTERNAL_dbe8f699_4_k_cu_d0a07fa94cuda3std3__45__cpo5beginE)
_ZN34_INTERNAL_dbe8f699_4_k_cu_d0a07fa94cuda3std3__45__cpo5beginE:
	.zero		1
	.type		_ZN34_INTERNAL_dbe8f699_4_k_cu_d0a07fa94cuda3std3__436_GLOBAL__N__dbe8f699_4_k_cu_d0a07fa96ignoreE,@object
	.size		_ZN34_INTERNAL_dbe8f699_4_k_cu_d0a07fa94cuda3std3__436_GLOBAL__N__dbe8f699_4_k_cu_d0a07fa96ignoreE,(_ZN34_INTERNAL_dbe8f699_4_k_cu_d0a07fa94cuda3std3__45__cpo6cbeginE - _ZN34_INTERNAL_dbe8f699_4_k_cu_d0a07fa94cuda3std3__436_GLOBAL__N__dbe8f699_4_k_cu_d0a07fa96ignoreE)
_ZN34_INTERNAL_dbe8f699_4_k_cu_d0a07fa94cuda3std3__436_GLOBAL__N__dbe8f699_4_k_cu_d0a07fa96ignoreE:
	.zero		1
	.type		_ZN34_INTERNAL_dbe8f699_4_k_cu_d0a07fa94cuda3std3__45__cpo6cbeginE,@object
	.size		_ZN34_INTERNAL_dbe8f699_4_k_cu_d0a07fa94cuda3std3__45__cpo6cbeginE,(_ZN34_INTERNAL_dbe8f699_4_k_cu_d0a07fa94cuda3std3__48in_placeE - _ZN34_INTERNAL_dbe8f699_4_k_cu_d0a07fa94cuda3std3__45__cpo6cbeginE)
_ZN34_INTERNAL_dbe8f699_4_k_cu_d0a07fa94cuda3std3__45__cpo6cbeginE:
	.zero		1
	.type		_ZN34_INTERNAL_dbe8f699_4_k_cu_d0a07fa94cuda3std3__48in_placeE,@object
	.size		_ZN34_INTERNAL_dbe8f699_4_k_cu_d0a07fa94cuda3std3__48in_placeE,(_ZN34_INTERNAL_dbe8f699_4_k_cu_d0a07fa94cuda3std3__45__cpo4cendE - _ZN34_INTERNAL_dbe8f699_4_k_cu_d0a07fa94cuda3std3__48in_placeE)
_ZN34_INTERNAL_dbe8f699_4_k_cu_d0a07fa94cuda3std3__48in_placeE:
	.zero		1
	.type		_ZN34_INTERNAL_dbe8f699_4_k_cu_d0a07fa94cuda3std3__45__cpo4cendE,@object
	.size		_ZN34_INTERNAL_dbe8f699_4_k_cu_d0a07fa94cuda3std3__45__cpo4cendE,(_ZN34_INTERNAL_dbe8f699_4_k_cu_d0a07fa94cuda3std6ranges3__45__cpo4swapE - _ZN34_INTERNAL_dbe8f699_4_k_cu_d0a07fa94cuda3std3__45__cpo4cendE)
_ZN34_INTERNAL_dbe8f699_4_k_cu_d0a07fa94cuda3std3__45__cpo4cendE:
	.zero		1
	.type		_ZN34_INTERNAL_dbe8f699_4_k_cu_d0a07fa94cuda3std6ranges3__45__cpo4swapE,@object
	.size		_ZN34_INTERNAL_dbe8f699_4_k_cu_d0a07fa94cuda3std6ranges3__45__cpo4swapE,(_ZN34_INTERNAL_dbe8f699_4_k_cu_d0a07fa94cuda3std3__45__cpo3endE - _ZN34_INTERNAL_dbe8f699_4_k_cu_d0a07fa94cuda3std6ranges3__45__cpo4swapE)
_ZN34_INTERNAL_dbe8f699_4_k_cu_d0a07fa94cuda3std6ranges3__45__cpo4swapE:
	.zero		1
	.type		_ZN34_INTERNAL_dbe8f699_4_k_cu_d0a07fa94cuda3std3__45__cpo3endE,@object
	.size		_ZN34_INTERNAL_dbe8f699_4_k_cu_d0a07fa94cuda3std3__45__cpo3endE,(_ZN34_INTERNAL_dbe8f699_4_k_cu_d0a07fa94cuda3std3__419piecewise_constructE - _ZN34_INTERNAL_dbe8f699_4_k_cu_d0a07fa94cuda3std3__45__cpo3endE)
_ZN34_INTERNAL_dbe8f699_4_k_cu_d0a07fa94cuda3std3__45__cpo3endE:
	.zero		1
	.type		_ZN34_INTERNAL_dbe8f699_4_k_cu_d0a07fa94cuda3std3__419piecewise_constructE,@object
	.size		_ZN34_INTERNAL_dbe8f699_4_k_cu_d0a07fa94cuda3std3__419piecewise_constructE,(.L_5 - _ZN34_INTERNAL_dbe8f699_4_k_cu_d0a07fa94cuda3std3__419piecewise_constructE)
_ZN34_INTERNAL_dbe8f699_4_k_cu_d0a07fa94cuda3std3__419piecewise_constructE:
	.zero		1
.L_5:


//--------------------- .nv.constant0._Z4copyIN7cutlass9transform11threadblock22PredicatedTileIteratorINS0_16PitchLinearShapeILi64ELi4EEEiNS0_6layout11PitchLinearELi1ENS1_30PitchLinearStripminedThreadMapIS5_Li32ELi1EEELi1ELb0ENS6_9NoPermuteEEEEvNT_6ParamsEPNSC_7ElementESD_SF_NS0_5CoordILi2EilEE --------------------------
	.section	.nv.constant0._Z4copyIN7cutlass9transform11threadblock22PredicatedTileIteratorINS0_16PitchLinearShapeILi64ELi4EEEiNS0_6layout11PitchLinearELi1ENS1_30PitchLinearStripminedThreadMapIS5_Li32ELi1EEELi1ELb0ENS6_9NoPermuteEEEEvNT_6ParamsEPNSC_7ElementESD_SF_NS0_5CoordILi2EilEE,"a",@progbits
	.sectionflags	@""
	.align	4
.nv.constant0._Z4copyIN7cutlass9transform11threadblock22PredicatedTileIteratorINS0_16PitchLinearShapeILi64ELi4EEEiNS0_6layout11PitchLinearELi1ENS1_30PitchLinearStripminedThreadMapIS5_Li32ELi1EEELi1ELb0ENS6_9NoPermuteEEEEvNT_6ParamsEPNSC_7ElementESD_SF_NS0_5CoordILi2EilEE:
	.zero		616


//--------------------- SYMBOLS --------------------------

	.type		.nv.reservedSmem.offset0,@object
	.size		.nv.reservedSmem.offset0,0x4
